	.target	sm_90a

	.elftype	@"ET_EXEC"


//--------------------- .note.nv.tkinfo           --------------------------
	.section	.note.nv.tkinfo,"",@"SHT_NOTE"
	.sectionflags	@"SHF_NOTE_NV_TKINFO"
	.tkinfo
        /*0018*/ 	.word	0x00000002
        /*0030*/ 	.string	""
        /*0030*/ 	.string	"ptxas"
        /*0030*/ 	.string	"Cuda compilation tools, release 13.0, V13.0.88"
        /*0030*/ 	.string	"Build cuda_13.0.r13.0/compiler.36424714_0"
        /*0030*/ 	.string	"-arch sm_90a -m 64 "



//--------------------- .note.nv.cuinfo           --------------------------
	.section	.note.nv.cuinfo,"",@"SHT_NOTE"
	.sectionflags	@"SHF_NOTE_NV_CUINFO"
        /*0018*/ 	.short	0x0002
        /*001a*/ 	.short	0x005a
        /*001c*/ 	.short	0x0082
	.zero		2


//--------------------- .nv.info                  --------------------------
	.section	.nv.info,"",@"SHT_CUDA_INFO"
	.align	4


	//----- nvinfo : EIATTR_REGCOUNT
	.align		4
        /*0000*/ 	.byte	0x04, 0x2f
        /*0002*/ 	.short	(.L_12 - .L_11)
	.align		4
.L_11:
        /*0004*/ 	.word	index@(_ZN7cutlass13device_kernelINS_4gemm6kernel13GemmUniversalIN4cute5tupleIJiiiiEEENS1_10collective13CollectiveMmaINS1_37MainloopSm90TmaGmmaWarpSpecializedFP8ILi18ENS5_IJNS4_1CILi1EEENSA_ILi8EEESB_EEENS1_32KernelTmaWarpSpecializedPingpongEEENS5_IJNSA_ILi64EEENSA_ILi128EEESG_EEENS_12float_e4m3_tENS5_IJlSB_lEEESJ_SK_NS4_8TiledMMAINS4_8MMA_AtomIJNS4_4SM904GMMA31MMA_64x128x32_F32E4M3E4M3_SS_TNILNSO_7ScaleInE1ELSQ_1EEEEEENS4_6LayoutINS5_IJSB_SB_SB_EEENS5_IJNSA_ILi0EEESV_SV_EEEEENS5_IJNS4_10UnderscoreESY_SY_EEEEENS4_23SM90_TMA_LOAD_MULTICASTENS4_14ComposedLayoutINS4_7SwizzleILi2ELi4ELi3EEENS4_18smem_ptr_flag_bitsILi8EEENST_INS5_IJSC_SG_EEENS5_IJSG_SB_EEEEEEEvNS4_8identityENS4_13SM90_TMA_LOADES1A_vS1B_EENS_8epilogue10collective6detail29Sm90TmaWarpSpecializedAdapterINS1F_15DefaultEpilogueISJ_SK_SK_NS1E_6thread17LinearCombinationISJ_Li1EffLNS1J_9ScaleType4KindE0ELNS_15FloatRoundStyleE2ESJ_EENS1_15EpilogueDefaultEEEEEvvEEEEvNT_6ParamsE)
        /*0008*/ 	.word	0x000000a8


	//----- nvinfo : EIATTR_FRAME_SIZE
	.align		4
.L_12:
        /*000c*/ 	.byte	0x04, 0x11
        /*000e*/ 	.short	(.L_14 - .L_13)
	.align		4
.L_13:
        /*0010*/ 	.word	index@(_ZN7cutlass13device_kernelINS_4gemm6kernel13GemmUniversalIN4cute5tupleIJiiiiEEENS1_10collective13CollectiveMmaINS1_37MainloopSm90TmaGmmaWarpSpecializedFP8ILi18ENS5_IJNS4_1CILi1EEENSA_ILi8EEESB_EEENS1_32KernelTmaWarpSpecializedPingpongEEENS5_IJNSA_ILi64EEENSA_ILi128EEESG_EEENS_12float_e4m3_tENS5_IJlSB_lEEESJ_SK_NS4_8TiledMMAINS4_8MMA_AtomIJNS4_4SM904GMMA31MMA_64x128x32_F32E4M3E4M3_SS_TNILNSO_7ScaleInE1ELSQ_1EEEEEENS4_6LayoutINS5_IJSB_SB_SB_EEENS5_IJNSA_ILi0EEESV_SV_EEEEENS5_IJNS4_10UnderscoreESY_SY_EEEEENS4_23SM90_TMA_LOAD_MULTICASTENS4_14ComposedLayoutINS4_7SwizzleILi2ELi4ELi3EEENS4_18smem_ptr_flag_bitsILi8EEENST_INS5_IJSC_SG_EEENS5_IJSG_SB_EEEEEEEvNS4_8identityENS4_13SM90_TMA_LOADES1A_vS1B_EENS_8epilogue10collective6detail29Sm90TmaWarpSpecializedAdapterINS1F_15DefaultEpilogueISJ_SK_SK_NS1E_6thread17LinearCombinationISJ_Li1EffLNS1J_9ScaleType4KindE0ELNS_15FloatRoundStyleE2ESJ_EENS1_15EpilogueDefaultEEEEEvvEEEEvNT_6ParamsE)
        /*0014*/ 	.word	0x00000000


	//----- nvinfo : EIATTR_MIN_STACK_SIZE
	.align		4
.L_14:
        /*0018*/ 	.byte	0x04, 0x12
        /*001a*/ 	.short	(.L_16 - .L_15)
	.align		4
.L_15:
        /*001c*/ 	.word	index@(_ZN7cutlass13device_kernelINS_4gemm6kernel13GemmUniversalIN4cute5tupleIJiiiiEEENS1_10collective13CollectiveMmaINS1_37MainloopSm90TmaGmmaWarpSpecializedFP8ILi18ENS5_IJNS4_1CILi1EEENSA_ILi8EEESB_EEENS1_32KernelTmaWarpSpecializedPingpongEEENS5_IJNSA_ILi64EEENSA_ILi128EEESG_EEENS_12float_e4m3_tENS5_IJlSB_lEEESJ_SK_NS4_8TiledMMAINS4_8MMA_AtomIJNS4_4SM904GMMA31MMA_64x128x32_F32E4M3E4M3_SS_TNILNSO_7ScaleInE1ELSQ_1EEEEEENS4_6LayoutINS5_IJSB_SB_SB_EEENS5_IJNSA_ILi0EEESV_SV_EEEEENS5_IJNS4_10UnderscoreESY_SY_EEEEENS4_23SM90_TMA_LOAD_MULTICASTENS4_14ComposedLayoutINS4_7SwizzleILi2ELi4ELi3EEENS4_18smem_ptr_flag_bitsILi8EEENST_INS5_IJSC_SG_EEENS5_IJSG_SB_EEEEEEEvNS4_8identityENS4_13SM90_TMA_LOADES1A_vS1B_EENS_8epilogue10collective6detail29Sm90TmaWarpSpecializedAdapterINS1F_15DefaultEpilogueISJ_SK_SK_NS1E_6thread17LinearCombinationISJ_Li1EffLNS1J_9ScaleType4KindE0ELNS_15FloatRoundStyleE2ESJ_EENS1_15EpilogueDefaultEEEEEvvEEEEvNT_6ParamsE)
        /*0020*/ 	.word	0x00000000
.L_16:


//--------------------- .nv.compat                --------------------------
	.section	.nv.compat,"",@"SHT_CUDA_COMPAT_INFO"
	.align	4
        /*0000*/ 	.byte	0x02, 0x09, 0x01, 0x00, 0x02, 0x02, 0x04, 0x00, 0x02, 0x05, 0x05, 0x00, 0x03, 0x07, 0x01, 0x01
        /*0010*/ 	.byte	0x02, 0x03, 0x01, 0x00, 0x02, 0x06, 0x01, 0x00, 0x04, 0x0b, 0x08, 0x00, 0x00, 0x00, 0x00, 0x00
        /*0020*/ 	.byte	0x00, 0x00, 0x00, 0x00


//--------------------- .nv.info._ZN7cutlass13device_kernelINS_4gemm6kernel13GemmUniversalIN4cute5tupleIJiiiiEEENS1_10collective13CollectiveMmaINS1_37MainloopSm90TmaGmmaWarpSpecializedFP8ILi18ENS5_IJNS4_1CILi1EEENSA_ILi8EEESB_EEENS1_32KernelTmaWarpSpecializedPingpongEEENS5_IJNSA_ILi64EEENSA_ILi128EEESG_EEENS_12float_e4m3_tENS5_IJlSB_lEEESJ_SK_NS4_8TiledMMAINS4_8MMA_AtomIJNS4_4SM904GMMA31MMA_64x128x32_F32E4M3E4M3_SS_TNILNSO_7ScaleInE1ELSQ_1EEEEEENS4_6LayoutINS5_IJSB_SB_SB_EEENS5_IJNSA_ILi0EEESV_SV_EEEEENS5_IJNS4_10UnderscoreESY_SY_EEEEENS4_23SM90_TMA_LOAD_MULTICASTENS4_14ComposedLayoutINS4_7SwizzleILi2ELi4ELi3EEENS4_18smem_ptr_flag_bitsILi8EEENST_INS5_IJSC_SG_EEENS5_IJSG_SB_EEEEEEEvNS4_8identityENS4_13SM90_TMA_LOADES1A_vS1B_EENS_8epilogue10collective6detail29Sm90TmaWarpSpecializedAdapterINS1F_15DefaultEpilogueISJ_SK_SK_NS1E_6thread17LinearCombinationISJ_Li1EffLNS1J_9ScaleType4KindE0ELNS_15FloatRoundStyleE2ESJ_EENS1_15EpilogueDefaultEEEEEvvEEEEvNT_6ParamsE --------------------------
	.section	.nv.info._ZN7cutlass13device_kernelINS_4gemm6kernel13GemmUniversalIN4cute5tupleIJiiiiEEENS1_10collective13CollectiveMmaINS1_37MainloopSm90TmaGmmaWarpSpecializedFP8ILi18ENS5_IJNS4_1CILi1EEENSA_ILi8EEESB_EEENS1_32KernelTmaWarpSpecializedPingpongEEENS5_IJNSA_ILi64EEENSA_ILi128EEESG_EEENS_12float_e4m3_tENS5_IJlSB_lEEESJ_SK_NS4_8TiledMMAINS4_8MMA_AtomIJNS4_4SM904GMMA31MMA_64x128x32_F32E4M3E4M3_SS_TNILNSO_7ScaleInE1ELSQ_1EEEEEENS4_6LayoutINS5_IJSB_SB_SB_EEENS5_IJNSA_ILi0EEESV_SV_EEEEENS5_IJNS4_10UnderscoreESY_SY_EEEEENS4_23SM90_TMA_LOAD_MULTICASTENS4_14ComposedLayoutINS4_7SwizzleILi2ELi4ELi3EEENS4_18smem_ptr_flag_bitsILi8EEENST_INS5_IJSC_SG_EEENS5_IJSG_SB_EEEEEEEvNS4_8identityENS4_13SM90_TMA_LOADES1A_vS1B_EENS_8epilogue10collective6detail29Sm90TmaWarpSpecializedAdapterINS1F_15DefaultEpilogueISJ_SK_SK_NS1E_6thread17LinearCombinationISJ_Li1EffLNS1J_9ScaleType4KindE0ELNS_15FloatRoundStyleE2ESJ_EENS1_15EpilogueDefaultEEEEEvvEEEEvNT_6ParamsE,"",@"SHT_CUDA_INFO"
	.sectionflags	@""
	.align	4


	//----- nvinfo : EIATTR_CUDA_API_VERSION
	.align		4
        /*0000*/ 	.byte	0x04, 0x37
        /*0002*/ 	.short	(.L_18 - .L_17)
.L_17:
        /*0004*/ 	.word	0x00000082


	//----- nvinfo : EIATTR_KPARAM_INFO
	.align		4
.L_18:
        /*0008*/ 	.byte	0x04, 0x17
        /*000a*/ 	.short	(.L_20 - .L_19)
.L_19:
        /*000c*/ 	.word	0x00000000
        /*0010*/ 	.short	0x0000
        /*0012*/ 	.short	0x0070
        /*0014*/ 	.byte	0x00, 0xf0, 0x01, 0x10


	//----- nvinfo : EIATTR_SPARSE_MMA_MASK
	.align		4
.L_20:
        /*0018*/ 	.byte	0x03, 0x50
        /*001a*/ 	.short	0x0000


	//----- nvinfo : EIATTR_MAXREG_COUNT
	.align		4
        /*001c*/ 	.byte	0x03, 0x1b
        /*001e*/ 	.short	0x00a8


	//----- nvinfo : EIATTR_NUM_BARRIERS
	.align		4
        /*0020*/ 	.byte	0x02, 0x4c
        /*0022*/ 	.byte	0x01
	.zero		1


	//----- nvinfo : EIATTR_MERCURY_ISA_VERSION
	.align		4
        /*0024*/ 	.byte	0x03, 0x5f
        /*0026*/ 	.short	0x0101


	//----- nvinfo : EIATTR_INT_WARP_WIDE_INSTR_OFFSETS
	.align		4
        /*0028*/ 	.byte	0x04, 0x31
        /*002a*/ 	.short	(.L_22 - .L_21)


	//   ....[0]....
.L_21:
        /*002c*/ 	.word	0x000006a0


	//   ....[1]....
        /*0030*/ 	.word	0x000006e0


	//   ....[2]....
        /*0034*/ 	.word	0x00000830


	//   ....[3]....
        /*0038*/ 	.word	0x00000840


	//   ....[4]....
        /*003c*/ 	.word	0x00000860


	//   ....[5]....
        /*0040*/ 	.word	0x00000870


	//   ....[6]....
        /*0044*/ 	.word	0x00000900


	//   ....[7]....
        /*0048*/ 	.word	0x00000960


	//   ....[8]....
        /*004c*/ 	.word	0x00003260


	//----- nvinfo : EIATTR_COOP_GROUP_MASK_REGIDS
	.align		4
.L_22:
        /*0050*/ 	.byte	0x04, 0x29
        /*0052*/ 	.short	(.L_24 - .L_23)


	//   ....[0]....
.L_23:
        /*0054*/ 	.word	0xffffffff


	//   ....[1]....
        /*0058*/ 	.word	0xffffffff


	//   ....[2]....
        /*005c*/ 	.word	0xffffffff


	//   ....[3]....
        /*0060*/ 	.word	0xffffffff


	//   ....[4]....
        /*0064*/ 	.word	0xffffffff


	//   ....[5]....
        /*0068*/ 	.word	0xffffffff


	//   ....[6]....
        /*006c*/ 	.word	0xffffffff


	//----- nvinfo : EIATTR_COOP_GROUP_INSTR_OFFSETS
	.align		4
.L_24:
        /*0070*/ 	.byte	0x04, 0x28
        /*0072*/ 	.short	(.L_26 - .L_25)


	//   ....[0]....
.L_25:
        /*0074*/ 	.word	0x00000060


	//   ....[1]....
        /*0078*/ 	.word	0x00000070


	//   ....[2]....
        /*007c*/ 	.word	0x00000130


	//   ....[3]....
        /*0080*/ 	.word	0x000004c0


	//   ....[4]....
        /*0084*/ 	.word	0x00000500


	//   ....[5]....
        /*0088*/ 	.word	0x00000580


	//   ....[6]....
        /*008c*/ 	.word	0x00000ac0


	//----- nvinfo : EIATTR_REG_RECONFIG
	.align		4
.L_26:
        /*0090*/ 	.byte	0x01, 0x54
	.zero		2


	//----- nvinfo : EIATTR_MBARRIER_INSTR_OFFSETS
	.align		4
        /*0094*/ 	.byte	0x04, 0x39
        /*0096*/ 	.short	(.L_28 - .L_27)


	//   ....[0]....
.L_27:
        /*0098*/ 	.word	0x00000260
        /*009c*/ 	.word	0x000000ff
        /*00a0*/ 	.word	0x00000000
        /*00a4*/ 	.short	0x0100
        /*00a6*/ 	.byte	0x08
	.zero		1


	//   ....[1]....
        /*00a8*/ 	.word	0x00000270
        /*00ac*/ 	.word	0x000000ff
        /*00b0*/ 	.word	0x00000090
        /*00b4*/ 	.short	0x0100
        /*00b6*/ 	.byte	0x08
	.zero		1


	//   ....[2]....
        /*00b8*/ 	.word	0x00000280
        /*00bc*/ 	.word	0x000000ff
        /*00c0*/ 	.word	0x00000008
        /*00c4*/ 	.short	0x0100
        /*00c6*/ 	.byte	0x08
	.zero		1


	//   ....[3]....
        /*00c8*/ 	.word	0x00000290
        /*00cc*/ 	.word	0x000000ff
        /*00d0*/ 	.word	0x00000098
        /*00d4*/ 	.short	0x0100
        /*00d6*/ 	.byte	0x08
	.zero		1


	//   ....[4]....
        /*00d8*/ 	.word	0x000002a0
        /*00dc*/ 	.word	0x000000ff
        /*00e0*/ 	.word	0x00000010
        /*00e4*/ 	.short	0x0100
        /*00e6*/ 	.byte	0x08
	.zero		1


	//   ....[5]....
        /*00e8*/ 	.word	0x000002b0
        /*00ec*/ 	.word	0x000000ff
        /*00f0*/ 	.word	0x000000a0
        /*00f4*/ 	.short	0x0100
        /*00f6*/ 	.byte	0x08
	.zero		1


	//   ....[6]....
        /*00f8*/ 	.word	0x000002c0
        /*00fc*/ 	.word	0x000000ff
        /*0100*/ 	.word	0x00000018
        /*0104*/ 	.short	0x0100
        /*0106*/ 	.byte	0x08
	.zero		1


	//   ....[7]....
        /*0108*/ 	.word	0x000002d0
        /*010c*/ 	.word	0x000000ff
        /*0110*/ 	.word	0x000000a8
        /*0114*/ 	.short	0x0100
        /*0116*/ 	.byte	0x08
	.zero		1


	//   ....[8]....
        /*0118*/ 	.word	0x000002e0
        /*011c*/ 	.word	0x000000ff
        /*0120*/ 	.word	0x00000020
        /*0124*/ 	.short	0x0100
        /*0126*/ 	.byte	0x08
	.zero		1


	//   ....[9]....
        /*0128*/ 	.word	0x000002f0
        /*012c*/ 	.word	0x000000ff
        /*0130*/ 	.word	0x000000b0
        /*0134*/ 	.short	0x0100
        /*0136*/ 	.byte	0x08
	.zero		1


	//   ....[10]....
        /*0138*/ 	.word	0x00000300
        /*013c*/ 	.word	0x000000ff
        /*0140*/ 	.word	0x00000028
        /*0144*/ 	.short	0x0100
        /*0146*/ 	.byte	0x08
	.zero		1


	//   ....[11]....
        /*0148*/ 	.word	0x00000310
        /*014c*/ 	.word	0x000000ff
        /*0150*/ 	.word	0x000000b8
        /*0154*/ 	.short	0x0100
        /*0156*/ 	.byte	0x08
	.zero		1


	//   ....[12]....
        /*0158*/ 	.word	0x00000320
        /*015c*/ 	.word	0x000000ff
        /*0160*/ 	.word	0x00000030
        /*0164*/ 	.short	0x0100
        /*0166*/ 	.byte	0x08
	.zero		1


	//   ....[13]....
        /*0168*/ 	.word	0x00000330
        /*016c*/ 	.word	0x000000ff
        /*0170*/ 	.word	0x000000c0
        /*0174*/ 	.short	0x0100
        /*0176*/ 	.byte	0x08
	.zero		1


	//   ....[14]....
        /*0178*/ 	.word	0x00000340
        /*017c*/ 	.word	0x000000ff
        /*0180*/ 	.word	0x00000038
        /*0184*/ 	.short	0x0100
        /*0186*/ 	.byte	0x08
	.zero		1


	//   ....[15]....
        /*0188*/ 	.word	0x00000350
        /*018c*/ 	.word	0x000000ff
        /*0190*/ 	.word	0x000000c8
        /*0194*/ 	.short	0x0100
        /*0196*/ 	.byte	0x08
	.zero		1


	//   ....[16]....
        /*0198*/ 	.word	0x00000360
        /*019c*/ 	.word	0x000000ff
        /*01a0*/ 	.word	0x00000040
        /*01a4*/ 	.short	0x0100
        /*01a6*/ 	.byte	0x08
	.zero		1


	//   ....[17]....
        /*01a8*/ 	.word	0x00000370
        /*01ac*/ 	.word	0x000000ff
        /*01b0*/ 	.word	0x000000d0
        /*01b4*/ 	.short	0x0100
        /*01b6*/ 	.byte	0x08
	.zero		1


	//   ....[18]....
        /*01b8*/ 	.word	0x00000380
        /*01bc*/ 	.word	0x000000ff
        /*01c0*/ 	.word	0x00000048
        /*01c4*/ 	.short	0x0100
        /*01c6*/ 	.byte	0x08
	.zero		1


	//   ....[19]....
        /*01c8*/ 	.word	0x00000390
        /*01cc*/ 	.word	0x000000ff
        /*01d0*/ 	.word	0x000000d8
        /*01d4*/ 	.short	0x0100
        /*01d6*/ 	.byte	0x08
	.zero		1


	//   ....[20]....
        /*01d8*/ 	.word	0x000003a0
        /*01dc*/ 	.word	0x000000ff
        /*01e0*/ 	.word	0x00000050
        /*01e4*/ 	.short	0x0100
        /*01e6*/ 	.byte	0x08
	.zero		1


	//   ....[21]....
        /*01e8*/ 	.word	0x000003b0
        /*01ec*/ 	.word	0x000000ff
        /*01f0*/ 	.word	0x000000e0
        /*01f4*/ 	.short	0x0100
        /*01f6*/ 	.byte	0x08
	.zero		1


	//   ....[22]....
        /*01f8*/ 	.word	0x000003c0
        /*01fc*/ 	.word	0x000000ff
        /*0200*/ 	.word	0x00000058
        /*0204*/ 	.short	0x0100
        /*0206*/ 	.byte	0x08
	.zero		1


	//   ....[23]....
        /*0208*/ 	.word	0x000003d0
        /*020c*/ 	.word	0x000000ff
        /*0210*/ 	.word	0x000000e8
        /*0214*/ 	.short	0x0100
        /*0216*/ 	.byte	0x08
	.zero		1


	//   ....[24]....
        /*0218*/ 	.word	0x000003e0
        /*021c*/ 	.word	0x000000ff
        /*0220*/ 	.word	0x00000060
        /*0224*/ 	.short	0x0100
        /*0226*/ 	.byte	0x08
	.zero		1


	//   ....[25]....
        /*0228*/ 	.word	0x000003f0
        /*022c*/ 	.word	0x000000ff
        /*0230*/ 	.word	0x000000f0
        /*0234*/ 	.short	0x0100
        /*0236*/ 	.byte	0x08
	.zero		1


	//   ....[26]....
        /*0238*/ 	.word	0x00000400
        /*023c*/ 	.word	0x000000ff
        /*0240*/ 	.word	0x00000068
        /*0244*/ 	.short	0x0100
        /*0246*/ 	.byte	0x08
	.zero		1


	//   ....[27]....
        /*0248*/ 	.word	0x00000410
        /*024c*/ 	.word	0x000000ff
        /*0250*/ 	.word	0x000000f8
        /*0254*/ 	.short	0x0100
        /*0256*/ 	.byte	0x08
	.zero		1


	//   ....[28]....
        /*0258*/ 	.word	0x00000420
        /*025c*/ 	.word	0x000000ff
        /*0260*/ 	.word	0x00000070
        /*0264*/ 	.short	0x0100
        /*0266*/ 	.byte	0x08
	.zero		1


	//   ....[29]....
        /*0268*/ 	.word	0x00000430
        /*026c*/ 	.word	0x000000ff
        /*0270*/ 	.word	0x00000100
        /*0274*/ 	.short	0x0100
        /*0276*/ 	.byte	0x08
	.zero		1


	//   ....[30]....
        /*0278*/ 	.word	0x00000440
        /*027c*/ 	.word	0x000000ff
        /*0280*/ 	.word	0x00000078
        /*0284*/ 	.short	0x0100
        /*0286*/ 	.byte	0x08
	.zero		1


	//   ....[31]....
        /*0288*/ 	.word	0x00000450
        /*028c*/ 	.word	0x000000ff
        /*0290*/ 	.word	0x00000108
        /*0294*/ 	.short	0x0100
        /*0296*/ 	.byte	0x08
	.zero		1


	//   ....[32]....
        /*0298*/ 	.word	0x00000460
        /*029c*/ 	.word	0x000000ff
        /*02a0*/ 	.word	0x00000080
        /*02a4*/ 	.short	0x0100
        /*02a6*/ 	.byte	0x08
	.zero		1


	//   ....[33]....
        /*02a8*/ 	.word	0x00000470
        /*02ac*/ 	.word	0x000000ff
        /*02b0*/ 	.word	0x00000110
        /*02b4*/ 	.short	0x0100
        /*02b6*/ 	.byte	0x08
	.zero		1


	//   ....[34]....
        /*02b8*/ 	.word	0x00000480
        /*02bc*/ 	.word	0x000000ff
        /*02c0*/ 	.word	0x00000088
        /*02c4*/ 	.short	0x0100
        /*02c6*/ 	.byte	0x08
	.zero		1


	//   ....[35]....
        /*02c8*/ 	.word	0x00000490
        /*02cc*/ 	.word	0x000000ff
        /*02d0*/ 	.word	0x00000118
        /*02d4*/ 	.short	0x0100
        /*02d6*/ 	.byte	0x08
	.zero		1


	//   ....[36]....
        /*02d8*/ 	.word	0x00000990
        /*02dc*/ 	.word	0x000000ff
        /*02e0*/ 	.word	0x00000150
        /*02e4*/ 	.short	0x0100
        /*02e6*/ 	.byte	0x08
	.zero		1


	//   ....[37]....
        /*02e8*/ 	.word	0x00000a20
        /*02ec*/ 	.word	0x000000ff
        /*02f0*/ 	.word	0x00000158
        /*02f4*/ 	.short	0x0100
        /*02f6*/ 	.byte	0x08
	.zero		1


	//   ....[38]....
        /*02f8*/ 	.word	0x00000a40
        /*02fc*/ 	.word	0x000000ff
        /*0300*/ 	.word	0x00000130
        /*0304*/ 	.short	0x0100
        /*0306*/ 	.byte	0x09
	.zero		1


	//   ....[39]....
        /*0308*/ 	.word	0x00000a50
        /*030c*/ 	.word	0x000000ff
        /*0310*/ 	.word	0x00000138
        /*0314*/ 	.short	0x0100
        /*0316*/ 	.byte	0x09
	.zero		1


	//   ....[40]....
        /*0318*/ 	.word	0x00000a60
        /*031c*/ 	.word	0x000000ff
        /*0320*/ 	.word	0x00000140
        /*0324*/ 	.short	0x0100
        /*0326*/ 	.byte	0x09
	.zero		1


	//   ....[41]....
        /*0328*/ 	.word	0x00000a70
        /*032c*/ 	.word	0x000000ff
        /*0330*/ 	.word	0x00000148
        /*0334*/ 	.short	0x0100
        /*0336*/ 	.byte	0x09
	.zero		1


	//   ....[42]....
        /*0338*/ 	.word	0x000017d0
        /*033c*/ 	.word	0x000000ff
        /*0340*/ 	.word	0xfffffff8
        /*0344*/ 	.short	0x010a
        /*0346*/ 	.byte	0x0f
	.zero		1


	//   ....[43]....
        /*0348*/ 	.word	0x00001cb0
        /*034c*/ 	.word	0x000000ff
        /*0350*/ 	.word	0x00000000
        /*0354*/ 	.short	0x010a
        /*0356*/ 	.byte	0x06
	.zero		1


	//   ....[44]....
        /*0358*/ 	.word	0x00001cf0
        /*035c*/ 	.word	0x000000ff
        /*0360*/ 	.word	0x00000000
        /*0364*/ 	.short	0x010a
        /*0366*/ 	.byte	0x06
	.zero		1


	//   ....[45]....
        /*0368*/ 	.word	0x000025f0
        /*036c*/ 	.word	0x000000ff
        /*0370*/ 	.word	0x00000000
        /*0374*/ 	.short	0x010a
        /*0376*/ 	.byte	0x09
	.zero		1


	//   ....[46]....
        /*0378*/ 	.word	0x00002630
        /*037c*/ 	.word	0x000000ff
        /*0380*/ 	.word	0x00000000
        /*0384*/ 	.short	0x010a
        /*0386*/ 	.byte	0x09
	.zero		1


	//   ....[47]....
        /*0388*/ 	.word	0x00002c90
        /*038c*/ 	.word	0x00000015
        /*0390*/ 	.word	0x00000000
        /*0394*/ 	.short	0x0101
        /*0396*/ 	.byte	0x3f
	.zero		1


	//   ....[48]....
        /*0398*/ 	.word	0x00003200
        /*039c*/ 	.word	0x00000013
        /*03a0*/ 	.word	0x00000000
        /*03a4*/ 	.short	0x0101
        /*03a6*/ 	.byte	0x15
	.zero		1


	//   ....[49]....
        /*03a8*/ 	.word	0x00003310
        /*03ac*/ 	.word	0x00000013
        /*03b0*/ 	.word	0x00000000
        /*03b4*/ 	.short	0x0101
        /*03b6*/ 	.byte	0x3f
	.zero		1


	//   ....[50]....
        /*03b8*/ 	.word	0x000033c0
        /*03bc*/ 	.word	0x000000ff
        /*03c0*/ 	.word	0x00000008
        /*03c4*/ 	.short	0x010a
        /*03c6*/ 	.byte	0x0f
	.zero		1


	//   ....[51]....
        /*03c8*/ 	.word	0x00007c60
        /*03cc*/ 	.word	0x00000004
        /*03d0*/ 	.word	0x00000000
        /*03d4*/ 	.short	0x0101
        /*03d6*/ 	.byte	0x15
	.zero		1


	//   ....[52]....
        /*03d8*/ 	.word	0x00008580
        /*03dc*/ 	.word	0x00000013
        /*03e0*/ 	.word	0x00000090
        /*03e4*/ 	.short	0x010a
        /*03e6*/ 	.byte	0x3f
	.zero		1


	//   ....[53]....
        /*03e8*/ 	.word	0x00008910
        /*03ec*/ 	.word	0x0000000a
        /*03f0*/ 	.word	0x00000158
        /*03f4*/ 	.short	0x0101
        /*03f6*/ 	.byte	0x3f
	.zero		1


	//   ....[54]....
        /*03f8*/ 	.word	0x00009070
        /*03fc*/ 	.word	0x00000005
        /*0400*/ 	.word	0x00000000
        /*0404*/ 	.short	0x010a
        /*0406*/ 	.byte	0x3f
	.zero		1


	//   ....[55]....
        /*0408*/ 	.word	0x000090f0
        /*040c*/ 	.word	0x00000007
        /*0410*/ 	.word	0x00000000
        /*0414*/ 	.short	0x010a
        /*0416*/ 	.byte	0x3f
	.zero		1


	//   ....[56]....
        /*0418*/ 	.word	0x00009180
        /*041c*/ 	.word	0x00000006
        /*0420*/ 	.word	0x00000000
        /*0424*/ 	.short	0x010a
        /*0426*/ 	.byte	0x3f
	.zero		1


	//   ....[57]....
        /*0428*/ 	.word	0x00009210
        /*042c*/ 	.word	0x00000009
        /*0430*/ 	.word	0x00000000
        /*0434*/ 	.short	0x010a
        /*0436*/ 	.byte	0x3f
	.zero		1


	//   ....[58]....
        /*0438*/ 	.word	0x000092a0
        /*043c*/ 	.word	0x00000006
        /*0440*/ 	.word	0x00000000
        /*0444*/ 	.short	0x010a
        /*0446*/ 	.byte	0x3f
	.zero		1


	//   ....[59]....
        /*0448*/ 	.word	0x00009330
        /*044c*/ 	.word	0x00000009
        /*0450*/ 	.word	0x00000000
        /*0454*/ 	.short	0x010a
        /*0456*/ 	.byte	0x3f
	.zero		1


	//   ....[60]....
        /*0458*/ 	.word	0x000093c0
        /*045c*/ 	.word	0x00000006
        /*0460*/ 	.word	0x00000000
        /*0464*/ 	.short	0x010a
        /*0466*/ 	.byte	0x3f
	.zero		1


	//   ....[61]....
        /*0468*/ 	.word	0x00009450
        /*046c*/ 	.word	0x00000009
        /*0470*/ 	.word	0x00000000
        /*0474*/ 	.short	0x010a
        /*0476*/ 	.byte	0x3f
	.zero		1


	//   ....[62]....
        /*0478*/ 	.word	0x000094e0
        /*047c*/ 	.word	0x00000006
        /*0480*/ 	.word	0x00000000
        /*0484*/ 	.short	0x010a
        /*0486*/ 	.byte	0x3f
	.zero		1


	//   ....[63]....
        /*0488*/ 	.word	0x00009570
        /*048c*/ 	.word	0x00000009
        /*0490*/ 	.word	0x00000000
        /*0494*/ 	.short	0x010a
        /*0496*/ 	.byte	0x3f
	.zero		1


	//   ....[64]....
        /*0498*/ 	.word	0x00009600
        /*049c*/ 	.word	0x00000006
        /*04a0*/ 	.word	0x00000000
        /*04a4*/ 	.short	0x010a
        /*04a6*/ 	.byte	0x3f
	.zero		1


	//   ....[65]....
        /*04a8*/ 	.word	0x00009690
        /*04ac*/ 	.word	0x00000009
        /*04b0*/ 	.word	0x00000000
        /*04b4*/ 	.short	0x010a
        /*04b6*/ 	.byte	0x3f
	.zero		1


	//   ....[66]....
        /*04b8*/ 	.word	0x00009720
        /*04bc*/ 	.word	0x00000006
        /*04c0*/ 	.word	0x00000000
        /*04c4*/ 	.short	0x010a
        /*04c6*/ 	.byte	0x3f
	.zero		1


	//   ....[67]....
        /*04c8*/ 	.word	0x000097b0
        /*04cc*/ 	.word	0x00000009
        /*04d0*/ 	.word	0x00000000
        /*04d4*/ 	.short	0x010a
        /*04d6*/ 	.byte	0x3f
	.zero		1


	//   ....[68]....
        /*04d8*/ 	.word	0x00009840
        /*04dc*/ 	.word	0x00000006
        /*04e0*/ 	.word	0x00000000
        /*04e4*/ 	.short	0x010a
        /*04e6*/ 	.byte	0x3f
	.zero		1


	//   ....[69]....
        /*04e8*/ 	.word	0x000098d0
        /*04ec*/ 	.word	0x00000009
        /*04f0*/ 	.word	0x00000000
        /*04f4*/ 	.short	0x010a
        /*04f6*/ 	.byte	0x3f
	.zero		1


	//   ....[70]....
        /*04f8*/ 	.word	0x00009960
        /*04fc*/ 	.word	0x00000006
        /*0500*/ 	.word	0x00000000
        /*0504*/ 	.short	0x010a
        /*0506*/ 	.byte	0x3f
	.zero		1


	//   ....[71]....
        /*0508*/ 	.word	0x000099f0
        /*050c*/ 	.word	0x00000003
        /*0510*/ 	.word	0x00000000
        /*0514*/ 	.short	0x010a
        /*0516*/ 	.byte	0x3f
	.zero		1


	//   ....[72]....
        /*0518*/ 	.word	0x00009a60
        /*051c*/ 	.word	0x00000012
        /*0520*/ 	.word	0xfffffff8
        /*0524*/ 	.short	0x010a
        /*0526*/ 	.byte	0x3f
	.zero		1


	//   ....[73]....
        /*0528*/ 	.word	0x00009ac0
        /*052c*/ 	.word	0x00000012
        /*0530*/ 	.word	0x00000000
        /*0534*/ 	.short	0x010a
        /*0536*/ 	.byte	0x3f
	.zero		1


	//   ....[74]....
        /*0538*/ 	.word	0x00009b20
        /*053c*/ 	.word	0x00000015
        /*0540*/ 	.word	0x00000000
        /*0544*/ 	.short	0x010a
        /*0546*/ 	.byte	0x3f
	.zero		1


	//   ....[75]....
        /*0548*/ 	.word	0x00009b80
        /*054c*/ 	.word	0x00000013
        /*0550*/ 	.word	0x00000008
        /*0554*/ 	.short	0x010a
        /*0556*/ 	.byte	0x3f
	.zero		1


	//   ....[76]....
        /*0558*/ 	.word	0x00009c50
        /*055c*/ 	.word	0x00000013
        /*0560*/ 	.word	0x00000090
        /*0564*/ 	.short	0x010a
        /*0566*/ 	.byte	0x3f
	.zero		1


	//   ....[77]....
        /*0568*/ 	.word	0x00009d30
        /*056c*/ 	.word	0x00000005
        /*0570*/ 	.word	0x00000000
        /*0574*/ 	.short	0x010a
        /*0576*/ 	.byte	0x3f
	.zero		1


	//   ....[78]....
        /*0578*/ 	.word	0x00009d80
        /*057c*/ 	.word	0x00000007
        /*0580*/ 	.word	0x00000000
        /*0584*/ 	.short	0x010a
        /*0586*/ 	.byte	0x3f
	.zero		1


	//   ....[79]....
        /*0588*/ 	.word	0x00009dd0
        /*058c*/ 	.word	0x00000006
        /*0590*/ 	.word	0x00000000
        /*0594*/ 	.short	0x010a
        /*0596*/ 	.byte	0x3f
	.zero		1


	//   ....[80]....
        /*0598*/ 	.word	0x00009e20
        /*059c*/ 	.word	0x00000009
        /*05a0*/ 	.word	0x00000000
        /*05a4*/ 	.short	0x010a
        /*05a6*/ 	.byte	0x3f
	.zero		1


	//   ....[81]....
        /*05a8*/ 	.word	0x00009e70
        /*05ac*/ 	.word	0x00000006
        /*05b0*/ 	.word	0x00000000
        /*05b4*/ 	.short	0x010a
        /*05b6*/ 	.byte	0x3f
	.zero		1


	//   ....[82]....
        /*05b8*/ 	.word	0x00009ec0
        /*05bc*/ 	.word	0x00000009
        /*05c0*/ 	.word	0x00000000
        /*05c4*/ 	.short	0x010a
        /*05c6*/ 	.byte	0x3f
	.zero		1


	//   ....[83]....
        /*05c8*/ 	.word	0x00009f10
        /*05cc*/ 	.word	0x00000006
        /*05d0*/ 	.word	0x00000000
        /*05d4*/ 	.short	0x010a
        /*05d6*/ 	.byte	0x3f
	.zero		1


	//   ....[84]....
        /*05d8*/ 	.word	0x00009f60
        /*05dc*/ 	.word	0x00000009
        /*05e0*/ 	.word	0x00000000
        /*05e4*/ 	.short	0x010a
        /*05e6*/ 	.byte	0x3f
	.zero		1


	//   ....[85]....
        /*05e8*/ 	.word	0x00009fb0
        /*05ec*/ 	.word	0x00000006
        /*05f0*/ 	.word	0x00000000
        /*05f4*/ 	.short	0x010a
        /*05f6*/ 	.byte	0x3f
	.zero		1


	//   ....[86]....
        /*05f8*/ 	.word	0x0000a000
        /*05fc*/ 	.word	0x00000009
        /*0600*/ 	.word	0x00000000
        /*0604*/ 	.short	0x010a
        /*0606*/ 	.byte	0x3f
	.zero		1


	//   ....[87]....
        /*0608*/ 	.word	0x0000a050
        /*060c*/ 	.word	0x00000006
        /*0610*/ 	.word	0x00000000
        /*0614*/ 	.short	0x010a
        /*0616*/ 	.byte	0x3f
	.zero		1


	//   ....[88]....
        /*0618*/ 	.word	0x0000a0a0
        /*061c*/ 	.word	0x00000009
        /*0620*/ 	.word	0x00000000
        /*0624*/ 	.short	0x010a
        /*0626*/ 	.byte	0x3f
	.zero		1


	//   ....[89]....
        /*0628*/ 	.word	0x0000a0f0
        /*062c*/ 	.word	0x00000006
        /*0630*/ 	.word	0x00000000
        /*0634*/ 	.short	0x010a
        /*0636*/ 	.byte	0x3f
	.zero		1


	//   ....[90]....
        /*0638*/ 	.word	0x0000a140
        /*063c*/ 	.word	0x00000009
        /*0640*/ 	.word	0x00000000
        /*0644*/ 	.short	0x010a
        /*0646*/ 	.byte	0x3f
	.zero		1


	//   ....[91]....
        /*0648*/ 	.word	0x0000a190
        /*064c*/ 	.word	0x00000006
        /*0650*/ 	.word	0x00000000
        /*0654*/ 	.short	0x010a
        /*0656*/ 	.byte	0x3f
	.zero		1


	//   ....[92]....
        /*0658*/ 	.word	0x0000a1e0
        /*065c*/ 	.word	0x00000009
        /*0660*/ 	.word	0x00000000
        /*0664*/ 	.short	0x010a
        /*0666*/ 	.byte	0x3f
	.zero		1


	//   ....[93]....
        /*0668*/ 	.word	0x0000a230
        /*066c*/ 	.word	0x00000006
        /*0670*/ 	.word	0x00000000
        /*0674*/ 	.short	0x010a
        /*0676*/ 	.byte	0x3f
	.zero		1


	//----- nvinfo : EIATTR_NUM_MBARRIERS
	.align		4
.L_28:
        /*0678*/ 	.byte	0x03, 0x38
        /*067a*/ 	.short	0x002a


	//----- nvinfo : EIATTR_EXIT_INSTR_OFFSETS
	.align		4
        /*067c*/ 	.byte	0x04, 0x1c
        /*067e*/ 	.short	(.L_30 - .L_29)


	//   ....[0]....
.L_29:
        /*0680*/ 	.word	0x00001510


	//   ....[1]....
        /*0684*/ 	.word	0x00001570


	//   ....[2]....
        /*0688*/ 	.word	0x00008270


	//   ....[3]....
        /*068c*/ 	.word	0x000082a0


	//   ....[4]....
        /*0690*/ 	.word	0x00009a40


	//----- nvinfo : EIATTR_MAX_THREADS
	.align		4
.L_30:
        /*0694*/ 	.byte	0x04, 0x05
        /*0696*/ 	.short	(.L_32 - .L_31)
.L_31:
        /*0698*/ 	.word	0x00000180
        /*069c*/ 	.word	0x00000001
        /*06a0*/ 	.word	0x00000001


	//----- nvinfo : EIATTR_CRS_STACK_SIZE
	.align		4
.L_32:
        /*06a4*/ 	.byte	0x04, 0x1e
        /*06a6*/ 	.short	(.L_34 - .L_33)
.L_33:
        /*06a8*/ 	.word	0x00000000


	//----- nvinfo : EIATTR_CBANK_PARAM_SIZE
	.align		4
.L_34:
        /*06ac*/ 	.byte	0x03, 0x19
        /*06ae*/ 	.short	0x0470


	//----- nvinfo : EIATTR_PARAM_CBANK
	.align		4
        /*06b0*/ 	.byte	0x04, 0x0a
        /*06b2*/ 	.short	(.L_36 - .L_35)
	.align		4
.L_35:
        /*06b4*/ 	.word	index@(.nv.constant0._ZN7cutlass13device_kernelINS_4gemm6kernel13GemmUniversalIN4cute5tupleIJiiiiEEENS1_10collective13CollectiveMmaINS1_37MainloopSm90TmaGmmaWarpSpecializedFP8ILi18ENS5_IJNS4_1CILi1EEENSA_ILi8EEESB_EEENS1_32KernelTmaWarpSpecializedPingpongEEENS5_IJNSA_ILi64EEENSA_ILi128EEESG_EEENS_12float_e4m3_tENS5_IJlSB_lEEESJ_SK_NS4_8TiledMMAINS4_8MMA_AtomIJNS4_4SM904GMMA31MMA_64x128x32_F32E4M3E4M3_SS_TNILNSO_7ScaleInE1ELSQ_1EEEEEENS4_6LayoutINS5_IJSB_SB_SB_EEENS5_IJNSA_ILi0EEESV_SV_EEEEENS5_IJNS4_10UnderscoreESY_SY_EEEEENS4_23SM90_TMA_LOAD_MULTICASTENS4_14ComposedLayoutINS4_7SwizzleILi2ELi4ELi3EEENS4_18smem_ptr_flag_bitsILi8EEENST_INS5_IJSC_SG_EEENS5_IJSG_SB_EEEEEEEvNS4_8identityENS4_13SM90_TMA_LOADES1A_vS1B_EENS_8epilogue10collective6detail29Sm90TmaWarpSpecializedAdapterINS1F_15DefaultEpilogueISJ_SK_SK_NS1E_6thread17LinearCombinationISJ_Li1EffLNS1J_9ScaleType4KindE0ELNS_15FloatRoundStyleE2ESJ_EENS1_15EpilogueDefaultEEEEEvvEEEEvNT_6ParamsE)
        /*06b8*/ 	.short	0x0210
        /*06ba*/ 	.short	0x0470


	//----- nvinfo : EIATTR_SW_WAR
	.align		4
.L_36:
        /*06bc*/ 	.byte	0x04, 0x36
        /*06be*/ 	.short	(.L_38 - .L_37)
.L_37:
        /*06c0*/ 	.word	0x00000008
.L_38:


//--------------------- .nv.callgraph             --------------------------
	.section	.nv.callgraph,"",@"SHT_CUDA_CALLGRAPH"
	.align	4
	.sectionentsize	8
	.align		4
        /*0000*/ 	.word	0x00000000
	.align		4
        /*0004*/ 	.word	0xffffffff
	.align		4
        /*0008*/ 	.word	0x00000000
	.align		4
        /*000c*/ 	.word	0xfffffffe
	.align		4
        /*0010*/ 	.word	0x00000000
	.align		4
        /*0014*/ 	.word	0xfffffffd
	.align		4
        /*0018*/ 	.word	0x00000000
	.align		4
        /*001c*/ 	.word	0xfffffffc


//--------------------- .nv.constant4             --------------------------
	.section	.nv.constant4,"a",@progbits
	.align	8
	.align		8
.nv.constant4:
        /*0000*/ 	.dword	_ZN40_INTERNAL_5a352b03_4_k_cu_4bda3cf8_265134cuda3std3__45__cpo5beginE
	.align		8
        /*0008*/ 	.dword	_ZN40_INTERNAL_5a352b03_4_k_cu_4bda3cf8_265134cuda3std3__45__cpo3endE
	.align		8
        /*0010*/ 	.dword	_ZN40_INTERNAL_5a352b03_4_k_cu_4bda3cf8_265134cuda3std3__45__cpo6cbeginE
	.align		8
        /*0018*/ 	.dword	_ZN40_INTERNAL_5a352b03_4_k_cu_4bda3cf8_265134cuda3std3__45__cpo4cendE
	.align		8
        /*0020*/ 	.dword	_ZN40_INTERNAL_5a352b03_4_k_cu_4bda3cf8_265134cuda3std3__442_GLOBAL__N__5a352b03_4_k_cu_4bda3cf8_265136ignoreE
	.align		8
        /*0028*/ 	.dword	_ZN40_INTERNAL_5a352b03_4_k_cu_4bda3cf8_265134cuda3std3__419piecewise_constructE
	.align		8
        /*0030*/ 	.dword	_ZN40_INTERNAL_5a352b03_4_k_cu_4bda3cf8_265134cuda3std3__48in_placeE
	.align		8
        /*0038*/ 	.dword	_ZN40_INTERNAL_5a352b03_4_k_cu_4bda3cf8_265134cuda3std6ranges3__45__cpo4swapE
	.align		8
        /*0040*/ 	.dword	_ZN40_INTERNAL_5a352b03_4_k_cu_4bda3cf8_265134cuda3std6ranges3__45__cpo9iter_moveE
	.align		8
        /*0048*/ 	.dword	_ZN40_INTERNAL_5a352b03_4_k_cu_4bda3cf8_265134cute7productE
	.align		8
        /*0050*/ 	.dword	_ZN40_INTERNAL_5a352b03_4_k_cu_4bda3cf8_265134cute1_E


//--------------------- .text._ZN7cutlass13device_kernelINS_4gemm6kernel13GemmUniversalIN4cute5tupleIJiiiiEEENS1_10collective13CollectiveMmaINS1_37MainloopSm90TmaGmmaWarpSpecializedFP8ILi18ENS5_IJNS4_1CILi1EEENSA_ILi8EEESB_EEENS1_32KernelTmaWarpSpecializedPingpongEEENS5_IJNSA_ILi64EEENSA_ILi128EEESG_EEENS_12float_e4m3_tENS5_IJlSB_lEEESJ_SK_NS4_8TiledMMAINS4_8MMA_AtomIJNS4_4SM904GMMA31MMA_64x128x32_F32E4M3E4M3_SS_TNILNSO_7ScaleInE1ELSQ_1EEEEEENS4_6LayoutINS5_IJSB_SB_SB_EEENS5_IJNSA_ILi0EEESV_SV_EEEEENS5_IJNS4_10UnderscoreESY_SY_EEEEENS4_23SM90_TMA_LOAD_MULTICASTENS4_14ComposedLayoutINS4_7SwizzleILi2ELi4ELi3EEENS4_18smem_ptr_flag_bitsILi8EEENST_INS5_IJSC_SG_EEENS5_IJSG_SB_EEEEEEEvNS4_8identityENS4_13SM90_TMA_LOADES1A_vS1B_EENS_8epilogue10collective6detail29Sm90TmaWarpSpecializedAdapterINS1F_15DefaultEpilogueISJ_SK_SK_NS1E_6thread17LinearCombinationISJ_Li1EffLNS1J_9ScaleType4KindE0ELNS_15FloatRoundStyleE2ESJ_EENS1_15EpilogueDefaultEEEEEvvEEEEvNT_6ParamsE --------------------------
	.section	.text._ZN7cutlass13device_kernelINS_4gemm6kernel13GemmUniversalIN4cute5tupleIJiiiiEEENS1_10collective13CollectiveMmaINS1_37MainloopSm90TmaGmmaWarpSpecializedFP8ILi18ENS5_IJNS4_1CILi1EEENSA_ILi8EEESB_EEENS1_32KernelTmaWarpSpecializedPingpongEEENS5_IJNSA_ILi64EEENSA_ILi128EEESG_EEENS_12float_e4m3_tENS5_IJlSB_lEEESJ_SK_NS4_8TiledMMAINS4_8MMA_AtomIJNS4_4SM904GMMA31MMA_64x128x32_F32E4M3E4M3_SS_TNILNSO_7ScaleInE1ELSQ_1EEEEEENS4_6LayoutINS5_IJSB_SB_SB_EEENS5_IJNSA_ILi0EEESV_SV_EEEEENS5_IJNS4_10UnderscoreESY_SY_EEEEENS4_23SM90_TMA_LOAD_MULTICASTENS4_14ComposedLayoutINS4_7SwizzleILi2ELi4ELi3EEENS4_18smem_ptr_flag_bitsILi8EEENST_INS5_IJSC_SG_EEENS5_IJSG_SB_EEEEEEEvNS4_8identityENS4_13SM90_TMA_LOADES1A_vS1B_EENS_8epilogue10collective6detail29Sm90TmaWarpSpecializedAdapterINS1F_15DefaultEpilogueISJ_SK_SK_NS1E_6thread17LinearCombinationISJ_Li1EffLNS1J_9ScaleType4KindE0ELNS_15FloatRoundStyleE2ESJ_EENS1_15EpilogueDefaultEEEEEvvEEEEvNT_6ParamsE,"ax",@progbits
	.align	128
.text._ZN7cutlass13device_kernelINS_4gemm6kernel13GemmUniversalIN4cute5tupleIJiiiiEEENS1_10collective13CollectiveMmaINS1_37MainloopSm90TmaGmmaWarpSpecializedFP8ILi18ENS5_IJNS4_1CILi1EEENSA_ILi8EEESB_EEENS1_32KernelTmaWarpSpecializedPingpongEEENS5_IJNSA_ILi64EEENSA_ILi128EEESG_EEENS_12float_e4m3_tENS5_IJlSB_lEEESJ_SK_NS4_8TiledMMAINS4_8MMA_AtomIJNS4_4SM904GMMA31MMA_64x128x32_F32E4M3E4M3_SS_TNILNSO_7ScaleInE1ELSQ_1EEEEEENS4_6LayoutINS5_IJSB_SB_SB_EEENS5_IJNSA_ILi0EEESV_SV_EEEEENS5_IJNS4_10UnderscoreESY_SY_EEEEENS4_23SM90_TMA_LOAD_MULTICASTENS4_14ComposedLayoutINS4_7SwizzleILi2ELi4ELi3EEENS4_18smem_ptr_flag_bitsILi8EEENST_INS5_IJSC_SG_EEENS5_IJSG_SB_EEEEEEEvNS4_8identityENS4_13SM90_TMA_LOADES1A_vS1B_EENS_8epilogue10collective6detail29Sm90TmaWarpSpecializedAdapterINS1F_15DefaultEpilogueISJ_SK_SK_NS1E_6thread17LinearCombinationISJ_Li1EffLNS1J_9ScaleType4KindE0ELNS_15FloatRoundStyleE2ESJ_EENS1_15EpilogueDefaultEEEEEvvEEEEvNT_6ParamsE:
        .type           _ZN7cutlass13device_kernelINS_4gemm6kernel13GemmUniversalIN4cute5tupleIJiiiiEEENS1_10collective13CollectiveMmaINS1_37MainloopSm90TmaGmmaWarpSpecializedFP8ILi18ENS5_IJNS4_1CILi1EEENSA_ILi8EEESB_EEENS1_32KernelTmaWarpSpecializedPingpongEEENS5_IJNSA_ILi64EEENSA_ILi128EEESG_EEENS_12float_e4m3_tENS5_IJlSB_lEEESJ_SK_NS4_8TiledMMAINS4_8MMA_AtomIJNS4_4SM904GMMA31MMA_64x128x32_F32E4M3E4M3_SS_TNILNSO_7ScaleInE1ELSQ_1EEEEEENS4_6LayoutINS5_IJSB_SB_SB_EEENS5_IJNSA_ILi0EEESV_SV_EEEEENS5_IJNS4_10UnderscoreESY_SY_EEEEENS4_23SM90_TMA_LOAD_MULTICASTENS4_14ComposedLayoutINS4_7SwizzleILi2ELi4ELi3EEENS4_18smem_ptr_flag_bitsILi8EEENST_INS5_IJSC_SG_EEENS5_IJSG_SB_EEEEEEEvNS4_8identityENS4_13SM90_TMA_LOADES1A_vS1B_EENS_8epilogue10collective6detail29Sm90TmaWarpSpecializedAdapterINS1F_15DefaultEpilogueISJ_SK_SK_NS1E_6thread17LinearCombinationISJ_Li1EffLNS1J_9ScaleType4KindE0ELNS_15FloatRoundStyleE2ESJ_EENS1_15EpilogueDefaultEEEEEvvEEEEvNT_6ParamsE,@function
        .size           _ZN7cutlass13device_kernelINS_4gemm6kernel13GemmUniversalIN4cute5tupleIJiiiiEEENS1_10collective13CollectiveMmaINS1_37MainloopSm90TmaGmmaWarpSpecializedFP8ILi18ENS5_IJNS4_1CILi1EEENSA_ILi8EEESB_EEENS1_32KernelTmaWarpSpecializedPingpongEEENS5_IJNSA_ILi64EEENSA_ILi128EEESG_EEENS_12float_e4m3_tENS5_IJlSB_lEEESJ_SK_NS4_8TiledMMAINS4_8MMA_AtomIJNS4_4SM904GMMA31MMA_64x128x32_F32E4M3E4M3_SS_TNILNSO_7ScaleInE1ELSQ_1EEEEEENS4_6LayoutINS5_IJSB_SB_SB_EEENS5_IJNSA_ILi0EEESV_SV_EEEEENS5_IJNS4_10UnderscoreESY_SY_EEEEENS4_23SM90_TMA_LOAD_MULTICASTENS4_14ComposedLayoutINS4_7SwizzleILi2ELi4ELi3EEENS4_18smem_ptr_flag_bitsILi8EEENST_INS5_IJSC_SG_EEENS5_IJSG_SB_EEEEEEEvNS4_8identityENS4_13SM90_TMA_LOADES1A_vS1B_EENS_8epilogue10collective6detail29Sm90TmaWarpSpecializedAdapterINS1F_15DefaultEpilogueISJ_SK_SK_NS1E_6thread17LinearCombinationISJ_Li1EffLNS1J_9ScaleType4KindE0ELNS_15FloatRoundStyleE2ESJ_EENS1_15EpilogueDefaultEEEEEvvEEEEvNT_6ParamsE,(.L_x_237 - _ZN7cutlass13device_kernelINS_4gemm6kernel13GemmUniversalIN4cute5tupleIJiiiiEEENS1_10collective13CollectiveMmaINS1_37MainloopSm90TmaGmmaWarpSpecializedFP8ILi18ENS5_IJNS4_1CILi1EEENSA_ILi8EEESB_EEENS1_32KernelTmaWarpSpecializedPingpongEEENS5_IJNSA_ILi64EEENSA_ILi128EEESG_EEENS_12float_e4m3_tENS5_IJlSB_lEEESJ_SK_NS4_8TiledMMAINS4_8MMA_AtomIJNS4_4SM904GMMA31MMA_64x128x32_F32E4M3E4M3_SS_TNILNSO_7ScaleInE1ELSQ_1EEEEEENS4_6LayoutINS5_IJSB_SB_SB_EEENS5_IJNSA_ILi0EEESV_SV_EEEEENS5_IJNS4_10UnderscoreESY_SY_EEEEENS4_23SM90_TMA_LOAD_MULTICASTENS4_14ComposedLayoutINS4_7SwizzleILi2ELi4ELi3EEENS4_18smem_ptr_flag_bitsILi8EEENST_INS5_IJSC_SG_EEENS5_IJSG_SB_EEEEEEEvNS4_8identityENS4_13SM90_TMA_LOADES1A_vS1B_EENS_8epilogue10collective6detail29Sm90TmaWarpSpecializedAdapterINS1F_15DefaultEpilogueISJ_SK_SK_NS1E_6thread17LinearCombinationISJ_Li1EffLNS1J_9ScaleType4KindE0ELNS_15FloatRoundStyleE2ESJ_EENS1_15EpilogueDefaultEEEEEvvEEEEvNT_6ParamsE)
        .other          _ZN7cutlass13device_kernelINS_4gemm6kernel13GemmUniversalIN4cute5tupleIJiiiiEEENS1_10collective13CollectiveMmaINS1_37MainloopSm90TmaGmmaWarpSpecializedFP8ILi18ENS5_IJNS4_1CILi1EEENSA_ILi8EEESB_EEENS1_32KernelTmaWarpSpecializedPingpongEEENS5_IJNSA_ILi64EEENSA_ILi128EEESG_EEENS_12float_e4m3_tENS5_IJlSB_lEEESJ_SK_NS4_8TiledMMAINS4_8MMA_AtomIJNS4_4SM904GMMA31MMA_64x128x32_F32E4M3E4M3_SS_TNILNSO_7ScaleInE1ELSQ_1EEEEEENS4_6LayoutINS5_IJSB_SB_SB_EEENS5_IJNSA_ILi0EEESV_SV_EEEEENS5_IJNS4_10UnderscoreESY_SY_EEEEENS4_23SM90_TMA_LOAD_MULTICASTENS4_14ComposedLayoutINS4_7SwizzleILi2ELi4ELi3EEENS4_18smem_ptr_flag_bitsILi8EEENST_INS5_IJSC_SG_EEENS5_IJSG_SB_EEEEEEEvNS4_8identityENS4_13SM90_TMA_LOADES1A_vS1B_EENS_8epilogue10collective6detail29Sm90TmaWarpSpecializedAdapterINS1F_15DefaultEpilogueISJ_SK_SK_NS1E_6thread17LinearCombinationISJ_Li1EffLNS1J_9ScaleType4KindE0ELNS_15FloatRoundStyleE2ESJ_EENS1_15EpilogueDefaultEEEEEvvEEEEvNT_6ParamsE,@"STO_CUDA_ENTRY STV_DEFAULT"
_ZN7cutlass13device_kernelINS_4gemm6kernel13GemmUniversalIN4cute5tupleIJiiiiEEENS1_10collective13CollectiveMmaINS1_37MainloopSm90TmaGmmaWarpSpecializedFP8ILi18ENS5_IJNS4_1CILi1EEENSA_ILi8EEESB_EEENS1_32KernelTmaWarpSpecializedPingpongEEENS5_IJNSA_ILi64EEENSA_ILi128EEESG_EEENS_12float_e4m3_tENS5_IJlSB_lEEESJ_SK_NS4_8TiledMMAINS4_8MMA_AtomIJNS4_4SM904GMMA31MMA_64x128x32_F32E4M3E4M3_SS_TNILNSO_7ScaleInE1ELSQ_1EEEEEENS4_6LayoutINS5_IJSB_SB_SB_EEENS5_IJNSA_ILi0EEESV_SV_EEEEENS5_IJNS4_10UnderscoreESY_SY_EEEEENS4_23SM90_TMA_LOAD_MULTICASTENS4_14ComposedLayoutINS4_7SwizzleILi2ELi4ELi3EEENS4_18smem_ptr_flag_bitsILi8EEENST_INS5_IJSC_SG_EEENS5_IJSG_SB_EEEEEEEvNS4_8identityENS4_13SM90_TMA_LOADES1A_vS1B_EENS_8epilogue10collective6detail29Sm90TmaWarpSpecializedAdapterINS1F_15DefaultEpilogueISJ_SK_SK_NS1E_6thread17LinearCombinationISJ_Li1EffLNS1J_9ScaleType4KindE0ELNS_15FloatRoundStyleE2ESJ_EENS1_15EpilogueDefaultEEEEEvvEEEEvNT_6ParamsE:
[----:B------:R-:W-:Y:S01]  /*0000*/  LDC R1, c[0x0][0x28] ;  /* 0x00000a00ff017b82 */ /* 0x000fe20000000800 */
[----:B------:R-:W0:Y:S01]  /*0010*/  S2R R16, SR_TID.X ;  /* 0x0000000000107919 */ /* 0x000e220000002100 */
[----:B------:R-:W-:Y:S01]  /*0020*/  ELECT P0, URZ, PT ;  /* 0x00000000003f782f */ /* 0x000fe20003800000 */
[----:B------:R-:W-:Y:S01]  /*0030*/  BSSY B0, `(.L_x_0) ;  /* 0x000000f000007945 */ /* 0x000fe20003800000 */
[--C-:B0-----:R-:W-:Y:S02]  /*0040*/  SHF.R.U32.HI R0, RZ, 0x5, R16.reuse ;  /* 0x00000005ff007819 */ /* 0x101fe40000011610 */
[----:B------:R-:W-:-:S03]  /*0050*/  SHF.R.U32.HI R4, RZ, 0x7, R16 ;  /* 0x00000007ff047819 */ /* 0x000fc60000011610 */
[----:B------:R-:W0:Y:S04]  /*0060*/  SHFL.IDX PT, R2, R0, RZ, 0x1f ;  /* 0x00001fff00027589 */ /* 0x000e2800000e0000 */
[----:B------:R1:W2:Y:S01]  /*0070*/  SHFL.IDX PT, R5, R4, RZ, 0x1f ;  /* 0x00001fff04057589 */ /* 0x0002a200000e0000 */
[----:B0-----:R-:W-:-:S13]  /*0080*/  ISETP.NE.OR P0, PT, R2, RZ, !P0 ;  /* 0x000000ff0200720c */ /* 0x001fda0004705670 */
[----:B-12---:R-:W-:Y:S05]  /*0090*/  @P0 BRA `(.L_x_1) ;  /* 0x0000000000200947 */ /* 0x006fea0003800000 */
[----:B------:R-:W-:Y:S02]  /*00a0*/  ULDC.64 UR4, c[0x0][0x198] ;  /* 0x0000660000047ab9 */ /* 0x000fe40000000a00 */
[----:B------:R-:W-:Y:S02]  /*00b0*/  UIADD3 UR6, UP0, UR4, 0xf0, URZ ;  /* 0x000000f004067890 */ /* 0x000fe4000ff1e03f */
[----:B------:R-:W-:Y:S02]  /*00c0*/  UIADD3 UR4, UP1, UR4, 0x1f0, URZ ;  /* 0x000001f004047890 */ /* 0x000fe4000ff3e03f */
[----:B------:R-:W-:Y:S02]  /*00d0*/  UIADD3.X UR7, URZ, UR5, URZ, UP0, !UPT ;  /* 0x000000053f077290 */ /* 0x000fe400087fe43f */
[----:B------:R-:W-:-:S07]  /*00e0*/  UIADD3.X UR5, URZ, UR5, URZ, UP1, !UPT ;  /* 0x000000053f057290 */ /* 0x000fce0008ffe43f */
[----:B------:R0:W-:Y:S02]  /*00f0*/  UTMACCTL.PF [UR6] ;  /* 0x00000000060079b9 */ /* 0x0001e40008040000 */
[----:B------:R0:W-:Y:S02]  /*0100*/  UTMACCTL.PF [UR4] ;  /* 0x00000000040079b9 */ /* 0x0001e40008040000 */
[----:B0-----:R-:W-:Y:S01]  /*0110*/  NOP ;  /* 0x0000000000007918 */ /* 0x001fe20000000000 */
.L_x_1:
[----:B------:R-:W-:Y:S05]  /*0120*/  BSYNC B0 ;  /* 0x0000000000007941 */ /* 0x000fea0003800000 */
.L_x_0:
[----:B------:R-:W0:Y:S01]  /*0130*/  SHFL.IDX PT, R6, R0, RZ, 0x1f ;  /* 0x00001fff00067589 */ /* 0x000e2200000e0000 */
[----:B------:R-:W-:Y:S02]  /*0140*/  SHF.R.S32.HI R3, RZ, 0x1f, R16 ;  /* 0x0000001fff037819 */ /* 0x000fe40000011410 */
[----:B0-----:R-:W-:-:S13]  /*0150*/  ISETP.NE.AND P0, PT, R6, RZ, PT ;  /* 0x000000ff0600720c */ /* 0x001fda0003f05270 */
[----:B------:R-:W-:Y:S05]  /*0160*/  @P0 BRA `(.L_x_2) ;  /* 0x0000000000d40947 */ /* 0x000fea0003800000 */
[----:B------:R-:W-:Y:S01]  /*0170*/  ELECT P0, URZ, PT ;  /* 0x00000000003f782f */ /* 0x000fe20003800000 */
[----:B------:R-:W-:-:S12]  /*0180*/  BSSY B0, `(.L_x_2) ;  /* 0x0000033000007945 */ /* 0x000fd80003800000 */
[----:B------:R-:W-:Y:S05]  /*0190*/  @!P0 BRA `(.L_x_3) ;  /* 0x0000000000c48947 */ /* 0x000fea0003800000 */
[----:B------:R-:W0:Y:S01]  /*01a0*/  S2UR UR8, SR_CgaCtaId ;  /* 0x00000000000879c3 */ /* 0x000e220000008800 */
[----:B------:R-:W-:Y:S01]  /*01b0*/  UMOV UR4, 0x400 ;  /* 0x0000040000047882 */ /* 0x000fe20000000000 */
[----:B------:R-:W-:Y:S01]  /*01c0*/  UMOV UR5, 0x1 ;  /* 0x0000000100057882 */ /* 0x000fe20000000000 */
[----:B------:R-:W-:Y:S02]  /*01d0*/  UMOV UR6, 0x8 ;  /* 0x0000000800067882 */ /* 0x000fe40000000000 */
[----:B------:R-:W-:-:S04]  /*01e0*/  UIADD3 UR6, -UR6, 0x100000, URZ ;  /* 0x0010000006067890 */ /* 0x000fc8000fffe13f */
[----:B------:R-:W-:Y:S02]  /*01f0*/  USHF.L.U32 UR7, UR6, 0xb, URZ ;  /* 0x0000000b06077899 */ /* 0x000fe4000800063f */
[----:B------:R-:W-:Y:S02]  /*0200*/  USHF.L.U32 UR6, UR6, 0x1, URZ ;  /* 0x0000000106067899 */ /* 0x000fe4000800063f */
[----:B0-----:R-:W-:Y:S02]  /*0210*/  ULEA UR8, UR8, UR4, 0x18 ;  /* 0x0000000408087291 */ /* 0x001fe4000f8ec03f */
[----:B------:R-:W-:-:S04]  /*0220*/  UIADD3 UR4, -UR5, 0x100000, URZ ;  /* 0x0010000005047890 */ /* 0x000fc8000fffe13f */
[----:B------:R-:W-:Y:S02]  /*0230*/  USHF.L.U32 UR5, UR4, 0xb, URZ ;  /* 0x0000000b04057899 */ /* 0x000fe4000800063f */
[----:B------:R-:W-:Y:S01]  /*0240*/  USHF.L.U32 UR4, UR4, 0x1, URZ ;  /* 0x0000000104047899 */ /* 0x000fe2000800063f */
[----:B------:R-:W0:Y:S11]  /*0250*/  FENCE.VIEW.ASYNC.S ;  /* 0x00000000000073c6 */ /* 0x000e360000000000 */
[----:B0-----:R0:W1:Y:S01]  /*0260*/  SYNCS.EXCH.64 URZ, [UR8], UR4 ;  /* 0x00000004083f75b2 */ /* 0x0010620008000100 */
[----:B------:R0:W2:Y:S01]  /*0270*/  SYNCS.EXCH.64 URZ, [UR8+0x90], UR6 ;  /* 0x00009006083f75b2 */ /* 0x0000a20008000100 */
[----:B------:R0:W3:Y:S01]  /*0280*/  SYNCS.EXCH.64 URZ, [UR8+0x8], UR4 ;  /* 0x00000804083f75b2 */ /* 0x0000e20008000100 */
[----:B------:R0:W4:Y:S01]  /*0290*/  SYNCS.EXCH.64 URZ, [UR8+0x98], UR6 ;  /* 0x00009806083f75b2 */ /* 0x0001220008000100 */
[----:B------:R0:W0:Y:S01]  /*02a0*/  SYNCS.EXCH.64 URZ, [UR8+0x10], UR4 ;  /* 0x00001004083f75b2 */ /* 0x0000220008000100 */
        /* <DEDUP_REMOVED lines=31> */
[----:B-1234-:R-:W-:Y:S01]  /*04a0*/  NOP ;  /* 0x0000000000007918 */ /* 0x01efe20000000000 */
.L_x_3:
[----:B0-----:R-:W-:Y:S05]  /*04b0*/  BSYNC B0 ;  /* 0x0000000000007941 */ /* 0x001fea0003800000 */
.L_x_2:
[----:B------:R-:W0:Y:S01]  /*04c0*/  SHFL.IDX PT, R10, R0, RZ, 0x1f ;  /* 0x00001fff000a7589 */ /* 0x000e2200000e0000 */
[----:B------:R-:W-:Y:S01]  /*04d0*/  LEA.HI R3, R3, R16, RZ, 0x7 ;  /* 0x0000001003037211 */ /* 0x000fe200078f38ff */
[----:B------:R-:W1:Y:S01]  /*04e0*/  S2UR UR12, SR_CTAID.X ;  /* 0x00000000000c79c3 */ /* 0x000e620000002500 */
[----:B------:R-:W-:Y:S01]  /*04f0*/  ELECT P0, URZ, PT ;  /* 0x00000000003f782f */ /* 0x000fe20003800000 */
[----:B------:R-:W2:Y:S01]  /*0500*/  SHFL.IDX PT, R9, R0, RZ, 0x1f ;  /* 0x00001fff00097589 */ /* 0x000ea200000e0000 */
[----:B------:R-:W-:Y:S02]  /*0510*/  LOP3.LUT R3, R3, 0xffffff80, RZ, 0xc0, !PT ;  /* 0xffffff8003037812 */ /* 0x000fe400078ec0ff */
[----:B------:R-:W-:Y:S01]  /*0520*/  ELECT P1, URZ, PT ;  /* 0x00000000003f782f */ /* 0x000fe20003820000 */
[----:B------:R-:W-:Y:S01]  /*0530*/  NOP ;  /* 0x0000000000007918 */ /* 0x000fe20000000000 */
[----:B------:R-:W3:Y:S01]  /*0540*/  S2R R12, SR_CTAID.Y ;  /* 0x00000000000c7919 */ /* 0x000ee20000002600 */
[----:B------:R-:W-:Y:S01]  /*0550*/  ULDC UR4, c[0x0][0x150] ;  /* 0x0000540000047ab9 */ /* 0x000fe20000000800 */
[----:B------:R-:W-:Y:S01]  /*0560*/  IMAD.IADD R14, R16, 0x1, -R3 ;  /* 0x00000001100e7824 */ /* 0x000fe200078e0a03 */
[----:B------:R-:W4:Y:S01]  /*0570*/  LDC R25, c[0x0][0x148] ;  /* 0x00005200ff197b82 */ /* 0x000f220000000800 */
[----:B------:R3:W5:Y:S01]  /*0580*/  SHFL.IDX PT, R11, R4, RZ, 0x1f ;  /* 0x00001fff040b7589 */ /* 0x00076200000e0000 */
[----:B------:R-:W-:Y:S01]  /*0590*/  UMOV UR11, 0x80 ;  /* 0x00000080000b7882 */ /* 0x000fe20000000000 */
[----:B------:R-:W-:Y:S01]  /*05a0*/  NOP ;  /* 0x0000000000007918 */ /* 0x000fe20000000000 */
[----:B------:R-:W-:Y:S01]  /*05b0*/  SHF.R.S32.HI R23, RZ, 0x1f, R14 ;  /* 0x0000001fff177819 */ /* 0x000fe2000001140e */
[C---:B------:R-:W-:Y:S01]  /*05c0*/  VIADD R38, R5.reuse, 0xffffffff ;  /* 0xffffffff05267836 */ /* 0x040fe20000000000 */
[----:B------:R-:W-:-:S02]  /*05d0*/  ISETP.NE.AND P2, PT, R5, RZ, PT ;  /* 0x000000ff0500720c */ /* 0x000fc40003f45270 */
[----:B------:R-:W-:Y:S02]  /*05e0*/  LEA.HI R3, R23, R14, RZ, 0x3 ;  /* 0x0000000e17037211 */ /* 0x000fe400078f18ff */
[----:B------:R-:W-:Y:S02]  /*05f0*/  ISETP.GE.U32.AND P5, PT, R38, 0x2, PT ;  /* 0x000000022600780c */ /* 0x000fe40003fa6070 */
[--C-:B------:R-:W-:Y:S02]  /*0600*/  SHF.R.S32.HI R7, RZ, 0x3, R3.reuse ;  /* 0x00000003ff077819 */ /* 0x100fe40000011403 */
[----:B0-----:R-:W-:Y:S02]  /*0610*/  ISETP.NE.OR P0, PT, R10, RZ, !P0 ;  /* 0x000000ff0a00720c */ /* 0x001fe40004705670 */
[----:B------:R-:W-:Y:S01]  /*0620*/  SHF.R.S32.HI R8, RZ, 0x1f, R3 ;  /* 0x0000001fff087819 */ /* 0x000fe20000011403 */
[----:B------:R-:W0:Y:S01]  /*0630*/  LDC R10, c[0x0][0x140] ;  /* 0x00005000ff0a7b82 */ /* 0x000e220000000800 */
[----:B--2---:R-:W-:-:S02]  /*0640*/  ISETP.NE.OR P1, PT, R9, RZ, !P1 ;  /* 0x000000ff0900720c */ /* 0x004fc40004f25670 */
[----:B------:R-:W-:Y:S02]  /*0650*/  LEA.HI R8, R8, R7, RZ, 0x2 ;  /* 0x0000000708087211 */ /* 0x000fe400078f10ff */
[----:B-1----:R-:W-:Y:S02]  /*0660*/  I2FP.F32.U32 R0, UR12 ;  /* 0x0000000c00007c45 */ /* 0x002fe40008201000 */
[----:B------:R-:W-:Y:S01]  /*0670*/  LOP3.LUT R8, R8, 0xfffffffc, RZ, 0xc0, !PT ;  /* 0xfffffffc08087812 */ /* 0x000fe200078ec0ff */
[----:B------:R-:W1:Y:S01]  /*0680*/  LDC R9, c[0x0][0x144] ;  /* 0x00005100ff097b82 */ /* 0x000e620000000800 */
[----:B------:R-:W-:Y:S01]  /*0690*/  SHF.R.S32.HI R3, RZ, 0x1f, R2 ;  /* 0x0000001fff037819 */ /* 0x000fe20000011402 */
[----:B------:R-:W-:Y:S01]  /*06a0*/  VOTEU.ALL UP0, P0 ;  /* 0x00000000003f7886 */ /* 0x000fe20000000000 */
[----:B------:R-:W-:Y:S01]  /*06b0*/  FMUL R0, R0, UR4 ;  /* 0x0000000400007c20 */ /* 0x000fe20008400000 */
[----:B---3--:R-:W-:Y:S01]  /*06c0*/  I2FP.F32.U32 R4, R12 ;  /* 0x0000000c00047245 */ /* 0x008fe20000201000 */
[----:B------:R-:W-:Y:S01]  /*06d0*/  ULDC UR4, c[0x0][0x154] ;  /* 0x0000550000047ab9 */ /* 0x000fe20000000800 */
[----:B------:R-:W-:Y:S01]  /*06e0*/  VOTEU.ALL UP1, P1 ;  /* 0x00000000003f7886 */ /* 0x000fe20000820000 */
[----:B------:R-:W-:Y:S01]  /*06f0*/  IMAD.IADD R8, R7, 0x1, -R8 ;  /* 0x0000000107087824 */ /* 0x000fe200078e0a08 */
[----:B------:R-:W2:Y:S01]  /*0700*/  @!UP0 S2UR UR7, SR_CgaCtaId ;  /* 0x00000000000789c3 */ /* 0x000ea20000008800 */
[----:B------:R-:W-:Y:S01]  /*0710*/  SHF.R.S32.HI R7, RZ, 0x1f, R6 ;  /* 0x0000001fff077819 */ /* 0x000fe20000011406 */
[----:B------:R-:W-:Y:S01]  /*0720*/  FMUL R4, R4, UR4 ;  /* 0x0000000404047c20 */ /* 0x000fe20008400000 */
[----:B------:R-:W-:Y:S01]  /*0730*/  LEA.HI R3, R3, R2, RZ, 0x2 ;  /* 0x0000000203037211 */ /* 0x000fe200078f10ff */
[----:B------:R-:W3:Y:S01]  /*0740*/  F2I.U32.TRUNC.NTZ R0, R0 ;  /* 0x0000000000007305 */ /* 0x000ee2000020f000 */
[----:B------:R-:W-:Y:S01]  /*0750*/  LEA.HI R7, R7, R6, RZ, 0x2 ;  /* 0x0000000607077211 */ /* 0x000fe200078f10ff */
[----:B------:R-:W-:Y:S01]  /*0760*/  UMOV UR4, 0x20 ;  /* 0x0000002000047882 */ /* 0x000fe20000000000 */
[----:B------:R-:W-:Y:S01]  /*0770*/  LOP3.LUT R3, R3, 0xfffffffc, RZ, 0xc0, !PT ;  /* 0xfffffffc03037812 */ /* 0x000fe200078ec0ff */
[----:B------:R-:W5:Y:S01]  /*0780*/  @!UP1 S2UR UR10, SR_CgaCtaId ;  /* 0x00000000000a99c3 */ /* 0x000f620000008800 */
[----:B------:R-:W-:Y:S01]  /*0790*/  LOP3.LUT R7, R7, 0x3ffffffc, RZ, 0xc0, !PT ;  /* 0x3ffffffc07077812 */ /* 0x000fe200078ec0ff */
[----:B------:R-:W-:Y:S01]  /*07a0*/  @!UP0 UMOV UR6, 0x400 ;  /* 0x0000040000068882 */ /* 0x000fe20000000000 */
[----:B------:R-:W-:-:S04]  /*07b0*/  @!UP0 UIADD3 UR4, -UR4, 0x100000, URZ ;  /* 0x0010000004048890 */ /* 0x000fc8000fffe13f */
[----:B------:R-:W-:Y:S02]  /*07c0*/  @!UP0 USHF.L.U32 UR5, UR4, 0xb, URZ ;  /* 0x0000000b04058899 */ /* 0x000fe4000800063f */
[----:B------:R-:W-:Y:S01]  /*07d0*/  @!UP0 USHF.L.U32 UR4, UR4, 0x1, URZ ;  /* 0x0000000104048899 */ /* 0x000fe2000800063f */
[----:B------:R-:W4:Y:S01]  /*07e0*/  F2I.U32.TRUNC.NTZ R4, R4 ;  /* 0x0000000400047305 */ /* 0x000f22000020f000 */
[----:B------:R-:W-:Y:S01]  /*07f0*/  IMAD.IADD R17, R2, 0x1, -R3 ;  /* 0x0000000102117824 */ /* 0x000fe200078e0a03 */
[----:B------:R-:W-:Y:S01]  /*0800*/  @!UP1 UMOV UR9, 0x400 ;  /* 0x0000040000099882 */ /* 0x000fe20000000000 */
[----:B------:R-:W-:Y:S01]  /*0810*/  IMAD.IADD R7, R6, 0x1, -R7 ;  /* 0x0000000106077824 */ /* 0x000fe200078e0a07 */
[----:B0-----:R-:W-:Y:S01]  /*0820*/  ISETP.EQ.U32.AND P4, PT, R10, 0x1, PT ;  /* 0x000000010a00780c */ /* 0x001fe20003f82070 */
[----:B------:R-:W-:Y:S01]  /*0830*/  VOTEU.ALL UP2, P1 ;  /* 0x00000000003f7886 */ /* 0x000fe20000840000 */
[----:B------:R-:W-:Y:S01]  /*0840*/  VOTEU.ALL UP3, P1 ;  /* 0x00000000003f7886 */ /* 0x000fe20000860000 */
[----:B------:R-:W-:Y:S01]  /*0850*/  IMAD R7, R7, 0x4, R8 ;  /* 0x0000000407077824 */ /* 0x000fe200078e0208 */
[----:B------:R-:W-:Y:S01]  /*0860*/  VOTEU.ALL UP4, P1 ;  /* 0x00000000003f7886 */ /* 0x000fe20000880000 */
[----:B------:R-:W-:Y:S01]  /*0870*/  VOTEU.ALL UP5, P1 ;  /* 0x00000000003f7886 */ /* 0x000fe200008a0000 */
[----:B------:R-:W-:Y:S01]  /*0880*/  ISETP.NE.AND P1, PT, R17, 0x3, PT ;  /* 0x000000031100780c */ /* 0x000fe20003f25270 */
[----:B------:R-:W-:Y:S01]  /*0890*/  IMAD.SHL.U32 R10, R7, 0x4, RZ ;  /* 0x00000004070a7824 */ /* 0x000fe200078e00ff */
[----:B--2---:R-:W-:Y:S01]  /*08a0*/  @!UP0 ULEA UR8, UR7, UR6, 0x18 ;  /* 0x0000000607088291 */ /* 0x004fe2000f8ec03f */
[----:B---3--:R-:W-:Y:S01]  /*08b0*/  IMAD.MOV R0, RZ, RZ, -R0 ;  /* 0x000000ffff007224 */ /* 0x008fe200078e0a00 */
[----:B------:R-:W-:-:S04]  /*08c0*/  @!UP1 UIADD3 UR6, -UR11, 0x100000, URZ ;  /* 0x001000000b069890 */ /* 0x000fc8000fffe13f */
[----:B------:R-:W-:Y:S02]  /*08d0*/  @!UP1 USHF.L.U32 UR7, UR6, 0xb, URZ ;  /* 0x0000000b06079899 */ /* 0x000fe4000800063f */
[----:B------:R-:W-:Y:S01]  /*08e0*/  @!UP1 USHF.L.U32 UR6, UR6, 0x1, URZ ;  /* 0x0000000106069899 */ /* 0x000fe2000800063f */
[----:B----4-:R-:W-:Y:S01]  /*08f0*/  IMAD.MOV R24, RZ, RZ, -R4 ;  /* 0x000000ffff187224 */ /* 0x010fe200078e0a04 */
[----:B------:R-:W-:Y:S01]  /*0900*/  VOTEU.ALL UP0, P0 ;  /* 0x00000000003f7886 */ /* 0x000fe20000000000 */
[----:B------:R-:W-:Y:S01]  /*0910*/  LOP3.LUT R10, R7, 0xc, R10, 0x78, !PT ;  /* 0x0000000c070a7812 */ /* 0x000fe200078e780a */
[----:B-1----:R-:W-:Y:S01]  /*0920*/  IMAD R22, R9, R0, UR12 ;  /* 0x0000000c09167e24 */ /* 0x002fe2000f8e0200 */
[----:B------:R-:W-:Y:S01]  /*0930*/  ISETP.EQ.OR P1, PT, R17, RZ, !P1 ;  /* 0x000000ff1100720c */ /* 0x000fe20004f22670 */
[----:B-----5:R-:W-:Y:S01]  /*0940*/  @!UP1 ULEA UR9, UR10, UR9, 0x18 ;  /* 0x000000090a099291 */ /* 0x020fe2000f8ec03f */
[----:B------:R-:W-:Y:S01]  /*0950*/  IMAD R3, R25, R24, R12 ;  /* 0x0000001819037224 */ /* 0x000fe200078e020c */
[----:B------:R-:W-:Y:S01]  /*0960*/  VOTEU.ALL UP1, P0 ;  /* 0x00000000003f7886 */ /* 0x000fe20000020000 */
[----:B------:R-:W-:Y:S01]  /*0970*/  LOP3.LUT P0, RZ, R14, 0x7, RZ, 0xc0, !PT ;  /* 0x000000070eff7812 */ /* 0x000fe2000780c0ff */
[----:B------:R-:W0:Y:S02]  /*0980*/  FENCE.VIEW.ASYNC.S ;  /* 0x00000000000073c6 */ /* 0x000e240000000000 */
[----:B0-----:R0:W1:Y:S01]  /*0990*/  @!UP0 SYNCS.EXCH.64 URZ, [UR8+0x150], UR4 ;  /* 0x00015004083f85b2 */ /* 0x0010620008000100 */
[----:B------:R-:W-:-:S02]  /*09a0*/  ISETP.EQ.AND P1, PT, R5, RZ, P1 ;  /* 0x000000ff0500720c */ /* 0x000fc40000f22270 */
[----:B------:R-:W-:Y:S02]  /*09b0*/  ISETP.NE.AND P3, PT, R3, R10, PT ;  /* 0x0000000a0300720c */ /* 0x000fe40003f65270 */
[----:B------:R-:W-:Y:S02]  /*09c0*/  ISETP.LT.U32.AND P0, PT, R10, 0x8, !P0 ;  /* 0x000000080a00780c */ /* 0x000fe40004701070 */
[----:B------:R-:W-:Y:S02]  /*09d0*/  ISETP.EQ.OR P3, PT, R22, RZ, !P3 ;  /* 0x000000ff1600720c */ /* 0x000fe40005f62670 */
[----:B------:R-:W-:Y:S02]  /*09e0*/  SEL R7, RZ, 0x1, !P1 ;  /* 0x00000001ff077807 */ /* 0x000fe40004800000 */
[----:B------:R-:W-:Y:S02]  /*09f0*/  R2UR UR15, R11 ;  /* 0x000000000b0f72ca */ /* 0x000fe400000e0000 */
[----:B------:R-:W-:-:S02]  /*0a00*/  PLOP3.LUT P0, PT, P0, P3, PT, 0x80, 0x0 ;  /* 0x000000000000781c */ /* 0x000fc40000707070 */
[----:B------:R-:W-:Y:S01]  /*0a10*/  SEL R7, R7, 0x2, P5 ;  /* 0x0000000207077807 */ /* 0x000fe20002800000 */
[----:B------:R0:W2:Y:S01]  /*0a20*/  @!UP1 SYNCS.EXCH.64 URZ, [UR8+0x158], UR4 ;  /* 0x00015804083f95b2 */ /* 0x0000a20008000100 */
[----:B------:R-:W-:Y:S01]  /*0a30*/  NOP ;  /* 0x0000000000007918 */ /* 0x000fe20000000000 */
[----:B------:R0:W3:Y:S01]  /*0a40*/  @!UP2 SYNCS.EXCH.64 URZ, [UR9+0x130], UR6 ;  /* 0x00013006093fa5b2 */ /* 0x0000e20008000100 */
[----:B------:R0:W4:Y:S01]  /*0a50*/  @!UP3 SYNCS.EXCH.64 URZ, [UR9+0x138], UR6 ;  /* 0x00013806093fb5b2 */ /* 0x0001220008000100 */
[----:B------:R0:W0:Y:S01]  /*0a60*/  @!UP4 SYNCS.EXCH.64 URZ, [UR9+0x140], UR6 ;  /* 0x00014006093fc5b2 */ /* 0x0000220008000100 */
[----:B------:R0:W0:Y:S01]  /*0a70*/  @!UP5 SYNCS.EXCH.64 URZ, [UR9+0x148], UR6 ;  /* 0x00014806093fd5b2 */ /* 0x0000220008000100 */
[----:B------:R-:W-:Y:S01]  /*0a80*/  NOP ;  /* 0x0000000000007918 */ /* 0x000fe20000000000 */
[----:B------:R-:W-:Y:S05]  /*0a90*/  @!P4 BRA `(.L_x_4) ;  /* 0x000000000008c947 */ /* 0x000fea0003800000 */
[----:B01234-:R-:W-:Y:S01]  /*0aa0*/  UCGABAR_ARV ;  /* 0x00000000000079c7 */ /* 0x01ffe20008000000 */
[----:B------:R-:W-:Y:S05]  /*0ab0*/  BRA `(.L_x_5) ;  /* 0x0000000000047947 */ /* 0x000fea0003800000 */
.L_x_4:
[----:B01234-:R-:W-:Y:S01]  /*0ac0*/  NOP ;  /* 0x0000000000007918 */ /* 0x01ffe20000000000 */
.L_x_5:
[----:B------:R-:W-:Y:S01]  /*0ad0*/  ULDC.64 UR4, c[0x0][0x598] ;  /* 0x0001660000047ab9 */ /* 0x000fe20000000a00 */
[----:B------:R-:W-:Y:S01]  /*0ae0*/  ULDC.64 UR18, c[0x0][0x208] ;  /* 0x0000820000127ab9 */ /* 0x000fe20000000a00 */
[----:B------:R-:W-:-:S04]  /*0af0*/  ISETP.NE.U32.AND P1, PT, RZ, UR4, PT ;  /* 0x00000004ff007c0c */ /* 0x000fc8000bf25070 */
[----:B------:R-:W-:-:S13]  /*0b00*/  ISETP.NE.AND.EX P1, PT, RZ, UR5, PT, P1 ;  /* 0x00000005ff007c0c */ /* 0x000fda000bf25310 */
[----:B------:R-:W-:Y:S05]  /*0b10*/  @!P1 BRA `(.L_x_6) ;  /* 0x00000000001c9947 */ /* 0x000fea0003800000 */
[----:B------:R-:W0:Y:S02]  /*0b20*/  LDC.64 R2, c[0x0][0x598] ;  /* 0x00016600ff027b82 */ /* 0x000e240000000a00 */
[----:B0-----:R-:W2:Y:S02]  /*0b30*/  LDG.E.64 R2, desc[UR18][R2.64] ;  /* 0x0000001202027981 */ /* 0x001ea4000c1e1b00 */
[----:B--2---:R-:W-:-:S04]  /*0b40*/  ISETP.NE.U32.AND P1, PT, R2, RZ, PT ;  /* 0x000000ff0200720c */ /* 0x004fc80003f25070 */
[----:B------:R-:W-:-:S13]  /*0b50*/  ISETP.NE.AND.EX P1, PT, R3, RZ, PT, P1 ;  /* 0x000000ff0300720c */ /* 0x000fda0003f25310 */
[----:B------:R-:W-:Y:S05]  /*0b60*/  @!P1 BRA `(.L_x_6) ;  /* 0x0000000000089947 */ /* 0x000fea0003800000 */
[----:B------:R0:W5:Y:S01]  /*0b70*/  LD.E R11, desc[UR18][R2.64] ;  /* 0x00000012020b7980 */ /* 0x000162000c101900 */
[----:B------:R-:W-:Y:S05]  /*0b80*/  BRA `(.L_x_7) ;  /* 0x0000000000207947 */ /* 0x000fea0003800000 */
.L_x_6:
[----:B------:R-:W-:Y:S02]  /*0b90*/  ULDC.64 UR4, c[0x0][0x588] ;  /* 0x0001620000047ab9 */ /* 0x000fe40000000a00 */
[----:B------:R-:W-:-:S04]  /*0ba0*/  ISETP.NE.U32.AND P1, PT, RZ, UR4, PT ;  /* 0x00000004ff007c0c */ /* 0x000fc8000bf25070 */
[----:B------:R-:W-:-:S13]  /*0bb0*/  ISETP.NE.AND.EX P1, PT, RZ, UR5, PT, P1 ;  /* 0x00000005ff007c0c */ /* 0x000fda000bf25310 */
[----:B------:R-:W-:Y:S05]  /*0bc0*/  @!P1 BRA `(.L_x_8) ;  /* 0x00000000000c9947 */ /* 0x000fea0003800000 */
[----:B------:R-:W0:Y:S02]  /*0bd0*/  LDC.64 R2, c[0x0][0x588] ;  /* 0x00016200ff027b82 */ /* 0x000e240000000a00 */
[----:B0-----:R1:W5:Y:S01]  /*0be0*/  LDG.E R11, desc[UR18][R2.64] ;  /* 0x00000012020b7981 */ /* 0x001362000c1e1900 */
[----:B------:R-:W-:Y:S05]  /*0bf0*/  BRA `(.L_x_7) ;  /* 0x0000000000047947 */ /* 0x000fea0003800000 */
.L_x_8:
[----:B------:R-:W2:Y:S02]  /*0c00*/  LDC R11, c[0x0][0x580] ;  /* 0x00016000ff0b7b82 */ /* 0x000ea40000000800 */
.L_x_7:
[----:B------:R-:W-:Y:S02]  /*0c10*/  ULDC.64 UR4, c[0x0][0x5a0] ;  /* 0x0001680000047ab9 */ /* 0x000fe40000000a00 */
[----:B------:R-:W-:-:S04]  /*0c20*/  ISETP.NE.U32.AND P1, PT, RZ, UR4, PT ;  /* 0x00000004ff007c0c */ /* 0x000fc8000bf25070 */
[----:B------:R-:W-:-:S13]  /*0c30*/  ISETP.NE.AND.EX P1, PT, RZ, UR5, PT, P1 ;  /* 0x00000005ff007c0c */ /* 0x000fda000bf25310 */
[----:B------:R-:W-:Y:S05]  /*0c40*/  @!P1 BRA `(.L_x_9) ;  /* 0x00000000001c9947 */ /* 0x000fea0003800000 */
[----:B01----:R-:W0:Y:S02]  /*0c50*/  LDC.64 R2, c[0x0][0x5a0] ;  /* 0x00016800ff027b82 */ /* 0x003e240000000a00 */
[----:B0-----:R-:W3:Y:S02]  /*0c60*/  LDG.E.64 R2, desc[UR18][R2.64] ;  /* 0x0000001202027981 */ /* 0x001ee4000c1e1b00 */
[----:B---3--:R-:W-:-:S04]  /*0c70*/  ISETP.NE.U32.AND P1, PT, R2, RZ, PT ;  /* 0x000000ff0200720c */ /* 0x008fc80003f25070 */
[----:B------:R-:W-:-:S13]  /*0c80*/  ISETP.NE.AND.EX P1, PT, R3, RZ, PT, P1 ;  /* 0x000000ff0300720c */ /* 0x000fda0003f25310 */
[----:B------:R-:W-:Y:S05]  /*0c90*/  @!P1 BRA `(.L_x_9) ;  /* 0x0000000000089947 */ /* 0x000fea0003800000 */
[----:B------:R0:W5:Y:S01]  /*0ca0*/  LD.E R15, desc[UR18][R2.64] ;  /* 0x00000012020f7980 */ /* 0x000162000c101900 */
[----:B------:R-:W-:Y:S05]  /*0cb0*/  BRA `(.L_x_10) ;  /* 0x0000000000207947 */ /* 0x000fea0003800000 */
.L_x_9:
[----:B------:R-:W-:Y:S02]  /*0cc0*/  ULDC.64 UR4, c[0x0][0x590] ;  /* 0x0001640000047ab9 */ /* 0x000fe40000000a00 */
[----:B------:R-:W-:-:S04]  /*0cd0*/  ISETP.NE.U32.AND P1, PT, RZ, UR4, PT ;  /* 0x00000004ff007c0c */ /* 0x000fc8000bf25070 */
[----:B------:R-:W-:-:S13]  /*0ce0*/  ISETP.NE.AND.EX P1, PT, RZ, UR5, PT, P1 ;  /* 0x00000005ff007c0c */ /* 0x000fda000bf25310 */
[----:B------:R-:W-:Y:S05]  /*0cf0*/  @!P1 BRA `(.L_x_11) ;  /* 0x00000000000c9947 */ /* 0x000fea0003800000 */
[----:B01----:R-:W0:Y:S02]  /*0d00*/  LDC.64 R2, c[0x0][0x590] ;  /* 0x00016400ff027b82 */ /* 0x003e240000000a00 */
[----:B0-----:R1:W5:Y:S01]  /*0d10*/  LDG.E R15, desc[UR18][R2.64] ;  /* 0x00000012020f7981 */ /* 0x001362000c1e1900 */
[----:B------:R-:W-:Y:S05]  /*0d20*/  BRA `(.L_x_10) ;  /* 0x0000000000047947 */ /* 0x000fea0003800000 */
.L_x_11:
[----:B------:R-:W3:Y:S02]  /*0d30*/  LDC R15, c[0x0][0x584] ;  /* 0x00016100ff0f7b82 */ /* 0x000ee40000000800 */
.L_x_10:
[----:B------:R-:W4:Y:S01]  /*0d40*/  LDC R0, c[0x0][0x65c] ;  /* 0x00019700ff007b82 */ /* 0x000f220000000800 */
[----:B------:R-:W-:Y:S01]  /*0d50*/  ULDC UR8, c[0x0][0x28c] ;  /* 0x0000a30000087ab9 */ /* 0x000fe20000000800 */
[----:B------:R-:W-:Y:S01]  /*0d60*/  ISETP.NE.AND P1, PT, R5, 0x2, PT ;  /* 0x000000020500780c */ /* 0x000fe20003f25270 */
[----:B------:R-:W-:Y:S01]  /*0d70*/  UIADD3 UR8, UR8, 0x3f, URZ ;  /* 0x0000003f08087890 */ /* 0x000fe2000fffe03f */
[----:B------:R-:W-:Y:S01]  /*0d80*/  IMAD.U32 R4, RZ, RZ, UR12 ;  /* 0x0000000cff047e24 */ /* 0x000fe2000f8e00ff */
[----:B------:R-:W-:Y:S01]  /*0d90*/  UMOV UR4, URZ ;  /* 0x0000003f00047c82 */ /* 0x000fe20008000000 */
[----:B------:R-:W-:Y:S01]  /*0da0*/  UMOV UR5, URZ ;  /* 0x0000003f00057c82 */ /* 0x000fe20008000000 */
[----:B------:R-:W-:-:S04]  /*0db0*/  USHF.R.S32.HI UR9, URZ, 0x1f, UR8 ;  /* 0x0000001f3f097899 */ /* 0x000fc80008011408 */
[----:B------:R-:W-:-:S04]  /*0dc0*/  ULEA.HI UR9, UR9, UR8, URZ, 0x6 ;  /* 0x0000000809097291 */ /* 0x000fc8000f8f303f */
[----:B------:R-:W-:Y:S01]  /*0dd0*/  USHF.R.S32.HI UR13, URZ, 0x6, UR9 ;  /* 0x000000063f0d7899 */ /* 0x000fe20008011409 */
[----:B----4-:R-:W-:-:S13]  /*0de0*/  ISETP.NE.AND P3, PT, R0, 0x1, PT ;  /* 0x000000010000780c */ /* 0x010fda0003f65270 */
[----:B01----:R-:W0:Y:S01]  /*0df0*/  @P3 LDC R3, c[0x0][0x10] ;  /* 0x00000400ff033b82 */ /* 0x003e220000000800 */
[----:B------:R-:W-:Y:S02]  /*0e00*/  @P3 IMAD.MOV.U32 R13, RZ, RZ, RZ ;  /* 0x000000ffff0d3224 */ /* 0x000fe400078e00ff */
[----:B------:R-:W-:-:S05]  /*0e10*/  @P3 IMAD.MOV.U32 R5, RZ, RZ, RZ ;  /* 0x000000ffff053224 */ /* 0x000fca00078e00ff */
[----:B------:R-:W1:Y:S01]  /*0e20*/  @!P3 LDC R9, c[0x0][0xc] ;  /* 0x00000300ff09bb82 */ /* 0x000e620000000800 */
[----:B------:R-:W-:Y:S01]  /*0e30*/  ULDC UR6, c[0x0][0xc] ;  /* 0x0000030000067ab9 */ /* 0x000fe20000000800 */
[----:B------:R-:W-:Y:S02]  /*0e40*/  ULDC UR7, c[0x0][0x10] ;  /* 0x0000040000077ab9 */ /* 0x000fe40000000800 */
[----:B------:R-:W-:-:S04]  /*0e50*/  UIMAD.WIDE.U32 UR6, UR6, UR7, URZ ;  /* 0x00000007060672a5 */ /* 0x000fc8000f8e003f */
[----:B------:R-:W4:Y:S01]  /*0e60*/  LDC R8, c[0x0][0x14] ;  /* 0x00000500ff087b82 */ /* 0x000f220000000800 */
[----:B0-----:R-:W-:-:S04]  /*0e70*/  @P3 IMAD.WIDE.U32 R2, R3, UR12, R12 ;  /* 0x0000000c03023c25 */ /* 0x001fc8000f8e000c */
[----:B------:R-:W-:Y:S02]  /*0e80*/  @P3 IMAD.IADD R3, R3, 0x1, R5 ;  /* 0x0000000103033824 */ /* 0x000fe400078e0205 */
[----:B------:R-:W-:Y:S02]  /*0e90*/  IMAD.MOV.U32 R5, RZ, RZ, RZ ;  /* 0x000000ffff057224 */ /* 0x000fe400078e00ff */
[----:B-1----:R-:W-:-:S04]  /*0ea0*/  @!P3 IMAD.WIDE.U32 R4, R12, R9, R4 ;  /* 0x000000090c04b225 */ /* 0x002fc800078e0004 */
[----:B------:R-:W-:Y:S02]  /*0eb0*/  @!P3 IMAD.MOV.U32 R2, RZ, RZ, R4 ;  /* 0x000000ffff02b224 */ /* 0x000fe400078e0004 */
[C---:B----4-:R-:W-:Y:S02]  /*0ec0*/  IMAD R19, R8.reuse, UR7, RZ ;  /* 0x0000000708137c24 */ /* 0x050fe4000f8e02ff */
[----:B------:R-:W-:Y:S01]  /*0ed0*/  IMAD.WIDE.U32 R8, R8, UR6, RZ ;  /* 0x0000000608087c25 */ /* 0x000fe2000f8e00ff */
[----:B------:R-:W-:-:S03]  /*0ee0*/  ULDC.64 UR6, c[0x0][0x650] ;  /* 0x0001940000067ab9 */ /* 0x000fc60000000a00 */
[----:B------:R-:W-:Y:S02]  /*0ef0*/  @!P3 IMAD.MOV.U32 R3, RZ, RZ, R5 ;  /* 0x000000ffff03b224 */ /* 0x000fe400078e0005 */
[----:B------:R-:W-:Y:S01]  /*0f00*/  IMAD.IADD R0, R9, 0x1, R19 ;  /* 0x0000000109007824 */ /* 0x000fe200078e0213 */
[----:B------:R-:W-:Y:S06]  /*0f10*/  @P1 BRA `(.L_x_12) ;  /* 0x0000000000201947 */ /* 0x000fec0003800000 */
[----:B------:R-:W-:Y:S01]  /*0f20*/  UISETP.GE.U32.AND UP0, UPT, UR13, 0x12, UPT ;  /* 0x000000120d00788c */ /* 0x000fe2000bf06070 */
[----:B------:R-:W-:Y:S01]  /*0f30*/  IADD3 R2, P1, R2, R8, RZ ;  /* 0x0000000802027210 */ /* 0x000fe20007f3e0ff */
[----:B------:R-:W-:-:S04]  /*0f40*/  UIMAD.WIDE.U32 UR4, UR13, 0x38e38e39, URZ ;  /* 0x38e38e390d0478a5 */ /* 0x000fc8000f8e003f */
[----:B------:R-:W-:Y:S01]  /*0f50*/  USHF.R.U32.HI UR4, URZ, 0x2, UR5 ;  /* 0x000000023f047899 */ /* 0x000fe20008011605 */
[----:B------:R-:W-:Y:S02]  /*0f60*/  IMAD.X R3, R0, 0x1, R3, P1 ;  /* 0x0000000100037824 */ /* 0x000fe400008e0603 */
[----:B------:R-:W-:Y:S02]  /*0f70*/  UMOV UR5, URZ ;  /* 0x0000003f00057c82 */ /* 0x000fe40008000000 */
[----:B------:R-:W-:Y:S02]  /*0f80*/  @UP0 ULOP3.LUT UR5, UR4, 0x1, URZ, 0xc0, !UPT ;  /* 0x0000000104050892 */ /* 0x000fe4000f8ec03f */
[----:B------:R-:W-:-:S12]  /*0f90*/  UIMAD UR4, UR4, -0x12, UR13 ;  /* 0xffffffee040478a4 */ /* 0x000fd8000f8e020d */
.L_x_12:
[----:B------:R-:W-:Y:S01]  /*0fa0*/  ISETP.GE.U32.AND P1, PT, R2, UR6, PT ;  /* 0x0000000602007c0c */ /* 0x000fe2000bf26070 */
[----:B------:R-:W-:Y:S01]  /*0fb0*/  IMAD.MOV.U32 R6, RZ, RZ, -0x1 ;  /* 0xffffffffff067424 */ /* 0x000fe200078e00ff */
[----:B------:R-:W-:Y:S01]  /*0fc0*/  PRMT R18, RZ, 0x7610, R18 ;  /* 0x00007610ff127816 */ /* 0x000fe20000000012 */
[----:B------:R-:W-:Y:S01]  /*0fd0*/  IMAD.MOV.U32 R5, RZ, RZ, -0x1 ;  /* 0xffffffffff057424 */ /* 0x000fe200078e00ff */
[----:B------:R-:W-:Y:S01]  /*0fe0*/  ISETP.GE.U32.AND.EX P1, PT, R3, UR7, PT, P1 ;  /* 0x0000000703007c0c */ /* 0x000fe2000bf26110 */
[----:B------:R-:W-:-:S12]  /*0ff0*/  IMAD.MOV.U32 R4, RZ, RZ, -0x1 ;  /* 0xffffffffff047424 */ /* 0x000fd800078e00ff */
[----:B------:R-:W-:Y:S05]  /*1000*/  @P1 BRA `(.L_x_13) ;  /* 0x0000000400241947 */ /* 0x000fea0003800000 */
[----:B------:R-:W0:Y:S01]  /*1010*/  LDC.64 R28, c[0x0][0x628] ;  /* 0x00018a00ff1c7b82 */ /* 0x000e220000000a00 */
[----:B------:R-:W-:Y:S02]  /*1020*/  IMAD.MOV.U32 R4, RZ, RZ, R2 ;  /* 0x000000ffff047224 */ /* 0x000fe400078e0002 */
[----:B------:R-:W-:-:S05]  /*1030*/  IMAD.MOV.U32 R5, RZ, RZ, R3 ;  /* 0x000000ffff057224 */ /* 0x000fca00078e0003 */
[----:B------:R-:W1:Y:S08]  /*1040*/  LDC R6, c[0x0][0x630] ;  /* 0x00018c00ff067b82 */ /* 0x000e700000000800 */
[----:B------:R-:W4:Y:S01]  /*1050*/  LDC.64 R30, c[0x0][0x620] ;  /* 0x00018800ff1e7b82 */ /* 0x000f220000000a00 */
[----:B0-----:R-:W-:-:S04]  /*1060*/  ISETP.NE.U32.AND P1, PT, R28, RZ, PT ;  /* 0x000000ff1c00720c */ /* 0x001fc80003f25070 */
[----:B------:R-:W-:-:S13]  /*1070*/  ISETP.NE.AND.EX P1, PT, R29, RZ, PT, P1 ;  /* 0x000000ff1d00720c */ /* 0x000fda0003f25310 */
[----:B-1--4-:R-:W-:Y:S05]  /*1080*/  @!P1 BRA `(.L_x_14) ;  /* 0x0000000000289947 */ /* 0x012fea0003800000 */
[----:B------:R-:W0:Y:S02]  /*1090*/  LDC R21, c[0x0][0x634] ;  /* 0x00018d00ff157b82 */ /* 0x000e240000000800 */
[----:B0-----:R-:W-:-:S05]  /*10a0*/  IADD3 R21, P1, R2, R21, RZ ;  /* 0x0000001502157210 */ /* 0x001fca0007f3e0ff */
[----:B------:R-:W-:-:S04]  /*10b0*/  IMAD.X R27, RZ, RZ, R3, P1 ;  /* 0x000000ffff1b7224 */ /* 0x000fc800008e0603 */
[----:B------:R-:W-:-:S04]  /*10c0*/  IMAD.WIDE.U32 R4, R27, R28, RZ ;  /* 0x0000001c1b047225 */ /* 0x000fc800078e00ff */
[----:B------:R-:W-:-:S04]  /*10d0*/  IMAD.WIDE.U32 R18, P1, R21, R29, R4 ;  /* 0x0000001d15127225 */ /* 0x000fc80007820004 */
[----:B------:R-:W-:-:S04]  /*10e0*/  IMAD.WIDE.U32 R4, R21, R28, RZ ;  /* 0x0000001c15047225 */ /* 0x000fc800078e00ff */
[----:B------:R-:W-:Y:S01]  /*10f0*/  IMAD.X R21, RZ, RZ, RZ, P1 ;  /* 0x000000ffff157224 */ /* 0x000fe200008e06ff */
[----:B------:R-:W-:Y:S01]  /*1100*/  IADD3 RZ, P1, R5, R18, RZ ;  /* 0x0000001205ff7210 */ /* 0x000fe20007f3e0ff */
[----:B------:R-:W-:-:S04]  /*1110*/  IMAD.MOV.U32 R20, RZ, RZ, R19 ;  /* 0x000000ffff147224 */ /* 0x000fc800078e0013 */
[----:B------:R-:W-:-:S08]  /*1120*/  IMAD.WIDE.U32.X R4, R27, R29, R20, P1 ;  /* 0x0000001d1b047225 */ /* 0x000fd000008e0414 */
.L_x_14:
[----:B------:R-:W0:Y:S01]  /*1130*/  LDC.64 R32, c[0x0][0x640] ;  /* 0x00019000ff207b82 */ /* 0x000e220000000a00 */
[-CC-:B------:R-:W-:Y:S01]  /*1140*/  SHF.R.U64 R34, R4, R6.reuse, R5.reuse ;  /* 0x0000000604227219 */ /* 0x180fe20000001205 */
[----:B------:R-:W-:Y:S01]  /*1150*/  IMAD.MOV.U32 R37, RZ, RZ, 0x1 ;  /* 0x00000001ff257424 */ /* 0x000fe200078e00ff */
[----:B------:R-:W-:Y:S02]  /*1160*/  SHF.R.U32.HI R4, RZ, R6, R5 ;  /* 0x00000006ff047219 */ /* 0x000fe40000011605 */
[----:B------:R-:W-:-:S03]  /*1170*/  IADD3 R19, P1, RZ, -R34, RZ ;  /* 0x80000022ff137210 */ /* 0x000fc60007f3e0ff */
[----:B------:R-:W1:Y:S02]  /*1180*/  LDC R18, c[0x0][0x618] ;  /* 0x00018600ff127b82 */ /* 0x000e640000000800 */
[----:B------:R-:W-:-:S04]  /*1190*/  IMAD.X R5, RZ, RZ, ~R4, P1 ;  /* 0x000000ffff057224 */ /* 0x000fc800008e0e04 */
[-C--:B------:R-:W-:Y:S02]  /*11a0*/  IMAD R6, R5, R30.reuse, RZ ;  /* 0x0000001e05067224 */ /* 0x080fe400078e02ff */
[----:B------:R-:W4:Y:S01]  /*11b0*/  LDC R21, c[0x0][0x608] ;  /* 0x00018200ff157b82 */ /* 0x000f220000000800 */
[----:B------:R-:W-:-:S04]  /*11c0*/  IMAD.WIDE.U32 R4, R19, R30, R2 ;  /* 0x0000001e13047225 */ /* 0x000fc800078e0002 */
[----:B------:R-:W-:-:S03]  /*11d0*/  IMAD R19, R19, R31, R6 ;  /* 0x0000001f13137224 */ /* 0x000fc600078e0206 */
[----:B------:R-:W2:Y:S01]  /*11e0*/  LDC R26, c[0x0][0x658] ;  /* 0x00019600ff1a7b82 */ /* 0x000ea20000000800 */
[----:B------:R-:W-:Y:S01]  /*11f0*/  IMAD.IADD R5, R5, 0x1, R19 ;  /* 0x0000000105057824 */ /* 0x000fe200078e0213 */
[----:B0-----:R-:W-:Y:S01]  /*1200*/  ISETP.NE.U32.AND P1, PT, R32, RZ, PT ;  /* 0x000000ff2000720c */ /* 0x001fe20003f25070 */
[----:B------:R-:W-:-:S03]  /*1210*/  IMAD.MOV.U32 R19, RZ, RZ, -0x1 ;  /* 0xffffffffff137424 */ /* 0x000fc600078e00ff */
[----:B------:R-:W-:Y:S02]  /*1220*/  ISETP.NE.AND.EX P1, PT, R33, RZ, PT, P1 ;  /* 0x000000ff2100720c */ /* 0x000fe40003f25310 */
[----:B------:R-:W0:Y:S01]  /*1230*/  LDC R31, c[0x0][0x600] ;  /* 0x00018000ff1f7b82 */ /* 0x000e220000000800 */
[-CC-:B-1----:R-:W-:Y:S02]  /*1240*/  SHF.R.U64 R29, R4, R18.reuse, R5.reuse ;  /* 0x00000012041d7219 */ /* 0x182fe40000001205 */
[----:B------:R-:W-:-:S05]  /*1250*/  SHF.R.U32.HI R4, RZ, R18, R5 ;  /* 0x00000012ff047219 */ /* 0x000fca0000011605 */
[----:B------:R-:W1:Y:S01]  /*1260*/  LDC R28, c[0x0][0x648] ;  /* 0x00019200ff1c7b82 */ /* 0x000e620000000800 */
[-CC-:B----4-:R-:W-:Y:S02]  /*1270*/  SHF.R.U64 R39, R29, R21.reuse, R4.reuse ;  /* 0x000000151d277219 */ /* 0x190fe40000001204 */
[----:B------:R-:W-:-:S05]  /*1280*/  SHF.R.U32.HI R5, RZ, R21, R4 ;  /* 0x00000015ff057219 */ /* 0x000fca0000011604 */
[----:B------:R-:W4:Y:S01]  /*1290*/  LDC R35, c[0x0][0x638] ;  /* 0x00018e00ff237b82 */ /* 0x000f220000000800 */
[-C--:B--2---:R-:W-:Y:S02]  /*12a0*/  SHF.L.U32 R4, R19, R26.reuse, RZ ;  /* 0x0000001a13047219 */ /* 0x084fe400000006ff */
[--C-:B------:R-:W-:Y:S02]  /*12b0*/  SHF.R.U64 R36, R39, R26, R5.reuse ;  /* 0x0000001a27247219 */ /* 0x100fe40000001205 */
[----:B------:R-:W-:Y:S02]  /*12c0*/  LOP3.LUT R6, RZ, R4, RZ, 0x33, !PT ;  /* 0x00000004ff067212 */ /* 0x000fe400078e33ff */
[----:B------:R-:W-:Y:S01]  /*12d0*/  SHF.R.U32.HI R5, RZ, R26, R5 ;  /* 0x0000001aff057219 */ /* 0x000fe20000011605 */
[----:B------:R-:W2:Y:S01]  /*12e0*/  LDC R30, c[0x0][0x610] ;  /* 0x00018400ff1e7b82 */ /* 0x000ea20000000800 */
[----:B------:R-:W-:Y:S01]  /*12f0*/  IMAD.MOV.U32 R4, RZ, RZ, R36 ;  /* 0x000000ffff047224 */ /* 0x000fe200078e0024 */
[----:B------:R-:W-:Y:S06]  /*1300*/  @!P1 BRA `(.L_x_15) ;  /* 0x0000000000289947 */ /* 0x000fec0003800000 */
[----:B------:R-:W3:Y:S02]  /*1310*/  LDC R21, c[0x0][0x64c] ;  /* 0x00019300ff157b82 */ /* 0x000ee40000000800 */
[----:B---3--:R-:W-:-:S05]  /*1320*/  IADD3 R21, P1, R36, R21, RZ ;  /* 0x0000001524157210 */ /* 0x008fca0007f3e0ff */
        /* <DEDUP_REMOVED lines=8> */
.L_x_15:
[----:B-1----:R-:W-:Y:S01]  /*13b0*/  SHF.R.U64 R13, R4, R28, R5 ;  /* 0x0000001c040d7219 */ /* 0x002fe20000001205 */
[----:B------:R-:W-:Y:S01]  /*13c0*/  @P3 IMAD R22, R25, R24, R12 ;  /* 0x0000001819163224 */ /* 0x000fe200078e020c */
[----:B------:R-:W-:Y:S02]  /*13d0*/  SHF.L.U32 R4, R37, R26, RZ ;  /* 0x0000001a25047219 */ /* 0x000fe400000006ff */
[----:B------:R-:W-:Y:S01]  /*13e0*/  LOP3.LUT R5, R39, R6, RZ, 0xc0, !PT ;  /* 0x0000000627057212 */ /* 0x000fe200078ec0ff */
[----:B0-----:R-:W-:Y:S02]  /*13f0*/  VIADD R6, R31, 0xffffffff ;  /* 0xffffffff1f067836 */ /* 0x001fe40000000000 */
[----:B------:R-:W-:Y:S02]  /*1400*/  IMAD.MOV R18, RZ, RZ, -R13 ;  /* 0x000000ffff127224 */ /* 0x000fe400078e0a0d */
[----:B------:R-:W-:Y:S01]  /*1410*/  IMAD R5, R4, R13, R5 ;  /* 0x0000000d04057224 */ /* 0x000fe200078e0205 */
[----:B------:R-:W-:Y:S01]  /*1420*/  LOP3.LUT R13, R29, R6, RZ, 0xc0, !PT ;  /* 0x000000061d0d7212 */ /* 0x000fe200078ec0ff */
[----:B----4-:R-:W-:-:S02]  /*1430*/  IMAD R4, R18, R35, R36 ;  /* 0x0000002312047224 */ /* 0x010fc400078e0224 */
[----:B--2---:R-:W-:Y:S02]  /*1440*/  IMAD R6, R5, R30, R22 ;  /* 0x0000001e05067224 */ /* 0x004fe400078e0216 */
[----:B------:R-:W-:Y:S02]  /*1450*/  IMAD R13, R4, R31, R13 ;  /* 0x0000001f040d7224 */ /* 0x000fe400078e020d */
[----:B------:R-:W-:Y:S02]  /*1460*/  IMAD.MOV.U32 R18, RZ, RZ, 0x1 ;  /* 0x00000001ff127424 */ /* 0x000fe400078e00ff */
[----:B------:R-:W-:Y:S01]  /*1470*/  IMAD.MOV.U32 R4, RZ, RZ, R34 ;  /* 0x000000ffff047224 */ /* 0x000fe200078e0022 */
[----:B------:R-:W-:Y:S02]  /*1480*/  SEL R5, R13, R6, !P3 ;  /* 0x000000060d057207 */ /* 0x000fe40005800000 */
[----:B------:R-:W-:-:S07]  /*1490*/  SEL R6, R6, R13, !P3 ;  /* 0x0000000d06067207 */ /* 0x000fce0005800000 */
.L_x_13:
[----:B------:R-:W-:Y:S05]  /*14a0*/  @!P4 BRA `(.L_x_16) ;  /* 0x00000000000cc947 */ /* 0x000fea0003800000 */
[----:B------:R-:W-:Y:S01]  /*14b0*/  UCGABAR_WAIT ;  /* 0x0000000000007dc7 */ /* 0x000fe20008000000 */
[----:B------:R-:W-:Y:S01]  /*14c0*/  CCTL.IVALL ;  /* 0x00000000ff00798f */ /* 0x000fe20002000000 */
[----:B------:R-:W-:Y:S05]  /*14d0*/  BRA `(.L_x_17) ;  /* 0x0000000000047947 */ /* 0x000fea0003800000 */
.L_x_16:
[----:B------:R-:W-:Y:S06]  /*14e0*/  BAR.SYNC.DEFER_BLOCKING 0x0 ;  /* 0x0000000000007b1d */ /* 0x000fec0000010000 */
.L_x_17:
[----:B------:R-:W-:Y:S05]  /*14f0*/  @!P2 BRA `(.L_x_18) ;  /* 0x0000006c0060a947 */ /* 0x000fea0003800000 */
[----:B------:R-:W-:-:S13]  /*1500*/  ISETP.GT.U32.AND P1, PT, R38, 0x1, PT ;  /* 0x000000012600780c */ /* 0x000fda0003f24070 */
[----:B------:R-:W-:Y:S05]  /*1510*/  @P1 EXIT ;  /* 0x000000000000194d */ /* 0x000fea0003800000 */
.L_x_19:
[----:B------:R-:W-:-:S08]  /*1520*/  NOP ;  /* 0x0000000000007918 */ /* 0x000fd00000000000 */
[----:B------:R-:W0:Y:S02]  /*1530*/  USETMAXREG.TRY_ALLOC.CTAPOOL UP0, 0xe8 ;  /* 0x000000e8000079c8 */ /* 0x000e240008000600 */
[----:B0-----:R-:W-:-:S13]  /*1540*/  PLOP3.LUT P1, PT, PT, PT, UP0, 0x80, 0x0 ;  /* 0x000000000000781c */ /* 0x001fda0003f2f008 */
[----:B------:R-:W-:Y:S05]  /*1550*/  @!P1 BRA `(.L_x_19) ;  /* 0xfffffffc00f09947 */ /* 0x000fea000383ffff */
[----:B------:R-:W-:-:S13]  /*1560*/  LOP3.LUT P1, RZ, R18, 0xff, RZ, 0xc0, !PT ;  /* 0x000000ff12ff7812 */ /* 0x000fda000782c0ff */
[----:B------:R-:W-:Y:S05]  /*1570*/  @!P1 EXIT ;  /* 0x000000000000994d */ /* 0x000fea0003800000 */
[----:B------:R-:W0:Y:S01]  /*1580*/  S2UR UR6, SR_CgaCtaId ;  /* 0x00000000000679c3 */ /* 0x000e220000008800 */
[CC--:B------:R-:W-:Y:S01]  /*1590*/  LEA.HI R13, R23.reuse, R14.reuse, RZ, 0x2 ;  /* 0x0000000e170d7211 */ /* 0x0c0fe200078f10ff */
[----:B------:R-:W-:Y:S01]  /*15a0*/  UIADD3 UR7, UR15, -0x1, URZ ;  /* 0xffffffff0f077890 */ /* 0x000fe2000fffe03f */
[----:B------:R-:W-:Y:S01]  /*15b0*/  LEA.HI R23, R23, R14, RZ, 0x5 ;  /* 0x0000000e17177211 */ /* 0x000fe200078f28ff */
[----:B------:R-:W-:Y:S01]  /*15c0*/  UMOV UR12, 0x400 ;  /* 0x00000400000c7882 */ /* 0x000fe20000000000 */
[--C-:B------:R-:W-:Y:S01]  /*15d0*/  SHF.R.S32.HI R12, RZ, 0x2, R13.reuse ;  /* 0x00000002ff0c7819 */ /* 0x100fe2000001140d */
[----:B------:R-:W-:Y:S01]  /*15e0*/  UISETP.LT.AND UP0, UPT, UR13, 0x1, UPT ;  /* 0x000000010d00788c */ /* 0x000fe2000bf01270 */
[----:B------:R-:W-:Y:S01]  /*15f0*/  SHF.R.S32.HI R17, RZ, 0x1f, R13 ;  /* 0x0000001fff117819 */ /* 0x000fe2000001140d */
[----:B------:R-:W-:Y:S01]  /*1600*/  USHF.L.U32 UR20, UR13, 0x1, URZ ;  /* 0x000000010d147899 */ /* 0x000fe2000800063f */
[----:B------:R-:W-:Y:S01]  /*1610*/  SHF.R.S32.HI R23, RZ, 0x5, R23 ;  /* 0x00000005ff177819 */ /* 0x000fe20000011417 */
[----:B------:R-:W-:Y:S01]  /*1620*/  USEL UR14, UR13, 0x1, UP0 ;  /* 0x000000010d0e7887 */ /* 0x000fe20008000000 */
[----:B------:R-:W-:Y:S01]  /*1630*/  LEA.HI R17, R17, R12, RZ, 0x3 ;  /* 0x0000000c11117211 */ /* 0x000fe200078f18ff */
[----:B------:R-:W-:Y:S01]  /*1640*/  UISETP.NE.AND UP0, UPT, UR7, URZ, UPT ;  /* 0x0000003f0700728c */ /* 0x000fe2000bf05270 */
[----:B------:R-:W-:Y:S01]  /*1650*/  LOP3.LUT R149, R7, 0x1, RZ, 0xfc, !PT ;  /* 0x0000000107957812 */ /* 0x000fe200078efcff */
[----:B------:R-:W-:Y:S01]  /*1660*/  UIADD3 UR14, -UR14, UR13, URZ ;  /* 0x0000000d0e0e7290 */ /* 0x000fe2000fffe13f */
[----:B------:R-:W-:-:S05]  /*1670*/  LOP3.LUT R17, R17, 0xfffffff8, RZ, 0xc0, !PT ;  /* 0xfffffff811117812 */ /* 0x000fca00078ec0ff */
[----:B------:R-:W-:Y:S01]  /*1680*/  IMAD.IADD R12, R12, 0x1, -R17 ;  /* 0x000000010c0c7824 */ /* 0x000fe200078e0a11 */
[----:B------:R-:W-:Y:S01]  /*1690*/  LOP3.LUT R17, R13, 0xfffffffc, RZ, 0xc0, !PT ;  /* 0xfffffffc0d117812 */ /* 0x000fe200078ec0ff */
[----:B0-----:R-:W-:-:S03]  /*16a0*/  ULEA UR12, UR6, UR12, 0x18 ;  /* 0x0000000c060c7291 */ /* 0x001fc6000f8ec03f */
[--C-:B------:R-:W-:Y:S01]  /*16b0*/  SHF.R.S32.HI R13, RZ, 0x1f, R12.reuse ;  /* 0x0000001fff0d7819 */ /* 0x100fe2000001140c */
[----:B------:R-:W-:Y:S01]  /*16c0*/  USHF.L.U32 UR6, UR7, 0x3, URZ ;  /* 0x0000000307067899 */ /* 0x000fe2000800063f */
[C-C-:B------:R-:W-:Y:S01]  /*16d0*/  IMAD R16, R23.reuse, -0x10, -R12.reuse ;  /* 0xfffffff017107824 */ /* 0x140fe200078e0a0c */
[----:B------:R-:W-:Y:S01]  /*16e0*/  USEL UR7, URZ, 0x1, UP0 ;  /* 0x000000013f077887 */ /* 0x000fe20008000000 */
[----:B------:R-:W-:Y:S01]  /*16f0*/  IMAD.IADD R14, R14, 0x1, -R17 ;  /* 0x000000010e0e7824 */ /* 0x000fe200078e0a11 */
[----:B------:R-:W-:Y:S01]  /*1700*/  ULOP3.LUT UR6, UR6, 0x8, URZ, 0xc0, !UPT ;  /* 0x0000000806067892 */ /* 0x000fe2000f8ec03f */
[----:B------:R-:W-:Y:S01]  /*1710*/  IMAD.WIDE R12, R23, 0x10, R12 ;  /* 0x00000010170c7825 */ /* 0x000fe200078e020c */
[----:B------:R-:W-:Y:S02]  /*1720*/  UIADD3 UR21, UR12, 0x130, URZ ;  /* 0x000001300c157890 */ /* 0x000fe4000fffe03f */
[----:B------:R-:W-:Y:S01]  /*1730*/  ULOP3.LUT UR22, UR6, 0x8, URZ, 0x3c, !UPT ;  /* 0x0000000806167892 */ /* 0x000fe2000f8e3c3f */
[----:B------:R-:W-:Y:S01]  /*1740*/  IMAD.U32 R150, RZ, RZ, UR7 ;  /* 0x00000007ff967e24 */ /* 0x000fe2000f8e00ff */
[----:B------:R-:W-:-:S02]  /*1750*/  ULOP3.LUT UR16, UR6, 0x18, URZ, 0x3c, !UPT ;  /* 0x0000001806107892 */ /* 0x000fc4000f8e3c3f */
[----:B------:R-:W-:Y:S01]  /*1760*/  ULEA UR15, UR15, UR21, 0x3 ;  /* 0x000000150f0f7291 */ /* 0x000fe2000f8e183f */
[----:B------:R-:W-:Y:S02]  /*1770*/  ULDC UR6, c[0x0][0x284] ;  /* 0x0000a10000067ab9 */ /* 0x000fe40000000800 */
[----:B------:R-:W-:-:S09]  /*1780*/  VIADD R16, R16, UR6 ;  /* 0x0000000610107c36 */ /* 0x000fd20008000000 */
.L_x_174:
[----:B------:R-:W-:Y:S01]  /*1790*/  SHF.L.U32 R17, R150, 0x1f, RZ ;  /* 0x0000001f96117819 */ /* 0x000fe200000006ff */
[----:B------:R-:W0:Y:S01]  /*17a0*/  LDC R18, c[0x0][0x28c] ;  /* 0x0000a300ff127b82 */ /* 0x000e220000000800 */
[----:B------:R-:W-:Y:S01]  /*17b0*/  UMOV UR6, URZ ;  /* 0x0000003f00067c82 */ /* 0x000fe20008000000 */
[----:B------:R-:W-:Y:S01]  /*17c0*/  UMOV UR17, UR4 ;  /* 0x0000000400117c82 */ /* 0x000fe20008000000 */
[----:B-1----:R-:W1:Y:S01]  /*17d0*/  SYNCS.PHASECHK.TRANS64.TRYWAIT P1, [UR15+-0x8], R17 ;  /* 0xfffff811ff0075a7 */ /* 0x002e62000802014f */
[----:B0-----:R-:W-:Y:S01]  /*17e0*/  ISETP.GE.AND P2, PT, R18, 0x1, PT ;  /* 0x000000011200780c */ /* 0x001fe20003f46270 */
[----:B-1-34-:R-:W-:-:S12]  /*17f0*/  @!P1 BRA `(.L_x_20) ;  /* 0x0000008000949947 */ /* 0x01afd80003800000 */
.L_x_210:
[----:B------:R-:W-:Y:S01]  /*1800*/  UMOV UR7, URZ ;  /* 0x0000003f00077c82 */ /* 0x000fe20008000000 */
[----:B------:R-:W-:Y:S01]  /*1810*/  UMOV UR8, URZ ;  /* 0x0000003f00087c82 */ /* 0x000fe20008000000 */
[----:B------:R-:W-:Y:S02]  /*1820*/  CS2R R88, SRZ ;  /* 0x0000000000587805 */ /* 0x000fe4000001ff00 */
[----:B------:R-:W-:Y:S01]  /*1830*/  CS2R R22, SRZ ;  /* 0x0000000000167805 */ /* 0x000fe2000001ff00 */
[----:B0-----:R-:W-:Y:S01]  /*1840*/  IMAD.MOV.U32 R17, RZ, RZ, RZ ;  /* 0x000000ffff117224 */ /* 0x001fe200078e00ff */
[----:B------:R-:W-:Y:S02]  /*1850*/  CS2R R90, SRZ ;  /* 0x00000000005a7805 */ /* 0x000fe4000001ff00 */
[----:B------:R-:W-:Y:S02]  /*1860*/  CS2R R92, SRZ ;  /* 0x00000000005c7805 */ /* 0x000fe4000001ff00 */
[----:B------:R-:W-:-:S02]  /*1870*/  CS2R R94, SRZ ;  /* 0x00000000005e7805 */ /* 0x000fc4000001ff00 */
[----:B------:R-:W-:Y:S02]  /*1880*/  CS2R R96, SRZ ;  /* 0x0000000000607805 */ /* 0x000fe4000001ff00 */
[----:B------:R-:W-:Y:S02]  /*1890*/  CS2R R98, SRZ ;  /* 0x0000000000627805 */ /* 0x000fe4000001ff00 */
[----:B------:R-:W-:Y:S02]  /*18a0*/  CS2R R100, SRZ ;  /* 0x0000000000647805 */ /* 0x000fe4000001ff00 */
        /* <DEDUP_REMOVED lines=22> */
[----:B------:R-:W-:Y:S01]  /*1a10*/  CS2R R146, SRZ ;  /* 0x0000000000927805 */ /* 0x000fe2000001ff00 */
[----:B------:R-:W-:Y:S01]  /*1a20*/  IMAD.MOV.U32 R148, RZ, RZ, RZ ;  /* 0x000000ffff947224 */ /* 0x000fe200078e00ff */
[----:B------:R-:W-:Y:S01]  /*1a30*/  CS2R R24, SRZ ;  /* 0x0000000000187805 */ /* 0x000fe2000001ff00 */
[----:B------:R-:W-:Y:S01]  /*1a40*/  IMAD.U32 R151, RZ, RZ, UR5 ;  /* 0x00000005ff977e24 */ /* 0x000fe2000f8e00ff */
        /* <DEDUP_REMOVED lines=30> */
[----:B------:R-:W-:Y:S01]  /*1c30*/  CS2R R86, SRZ ;  /* 0x0000000000567805 */ /* 0x000fe2000001ff00 */
[----:B------:R-:W-:Y:S06]  /*1c40*/  @!P2 BRA `(.L_x_21) ;  /* 0x00000008003ca947 */ /* 0x000fec0003800000 */
[----:B------:R-:W-:-:S13]  /*1c50*/  ISETP.NE.AND P2, PT, R149, 0x3, PT ;  /* 0x000000039500780c */ /* 0x000fda0003f45270 */
[----:B------:R-:W-:Y:S05]  /*1c60*/  @!P2 BRA `(.L_x_22) ;  /* 0x000000000004a947 */ /* 0x000fea0003800000 */
[----:B------:R-:W-:Y:S01]  /*1c70*/  BPT.TRAP 0x1 ;  /* 0x000000040000795c */ /* 0x000fe20000300000 */
.L_x_22:
[----:B------:R-:W-:Y:S01]  /*1c80*/  ULEA UR6, UR4, UR12, 0x3 ;  /* 0x0000000c04067291 */ /* 0x000fe2000f8e183f */
[----:B------:R-:W-:-:S05]  /*1c90*/  IMAD.U32 R17, RZ, RZ, UR5 ;  /* 0x00000005ff117e24 */ /* 0x000fca000f8e00ff */
[----:B------:R-:W-:-:S04]  /*1ca0*/  SHF.L.U32 R17, R17, 0x1f, RZ ;  /* 0x0000001f11117819 */ /* 0x000fc800000006ff */
[----:B------:R0:W1:Y:S01]  /*1cb0*/  SYNCS.PHASECHK.TRANS64.TRYWAIT P1, [UR6], R17 ;  /* 0x00000011ff0075a7 */ /* 0x0000620008020146 */
[----:B------:R-:W-:Y:S05]  /*1cc0*/  @!P2 BRA `(.L_x_23) ;  /* 0x000000000004a947 */ /* 0x000fea0003800000 */
[----:B------:R-:W-:Y:S01]  /*1cd0*/  BPT.TRAP 0x1 ;  /* 0x000000040000795c */ /* 0x000fe20000300000 */
.L_x_23:
[----:B-1----:R-:W-:Y:S05]  /*1ce0*/  @P1 BRA `(.L_x_24) ;  /* 0x0000000000081947 */ /* 0x002fea0003800000 */
[----:B------:R-:W1:Y:S02]  /*1cf0*/  SYNCS.PHASECHK.TRANS64.TRYWAIT P1, [UR6], R17 ;  /* 0x00000011ff0075a7 */ /* 0x000e640008020146 */
[----:B-1----:R-:W-:Y:S05]  /*1d00*/  @!P1 BRA `(.L_x_25) ;  /* 0x0000007c00689947 */ /* 0x002fea0003800000 */
.L_x_24:
[----:B------:R-:W-:Y:S01]  /*1d10*/  UIADD3 UR6, UR12, 0x200, URZ ;  /* 0x000002000c067890 */ /* 0x000fe2000fffe03f */
[----:B------:R-:W-:Y:S01]  /*1d20*/  WARPGROUP.ARRIVE ;  /* 0x00000000000079c5 */ /* 0x000fe20000000000 */
[----:B------:R-:W-:Y:S01]  /*1d30*/  UIADD3 UR7, UR12, 0x12200, URZ ;  /* 0x000122000c077890 */ /* 0x000fe2000fffe03f */
[----:B------:R-:W-:Y:S01]  /*1d40*/  CS2R R88, SRZ ;  /* 0x0000000000587805 */ /* 0x000fe2000001ff00 */
[----:B------:R-:W-:Y:S01]  /*1d50*/  USHF.R.U32.HI UR6, URZ, 0x4, UR6 ;  /* 0x000000043f067899 */ /* 0x000fe20008011606 */
[----:B------:R-:W-:Y:S01]  /*1d60*/  CS2R R22, SRZ ;  /* 0x0000000000167805 */ /* 0x000fe2000001ff00 */
[----:B------:R-:W-:Y:S01]  /*1d70*/  USHF.R.U32.HI UR7, URZ, 0x4, UR7 ;  /* 0x000000043f077899 */ /* 0x000fe20008011607 */
[----:B01----:R-:W-:Y:S01]  /*1d80*/  IMAD.MOV.U32 R17, RZ, RZ, RZ ;  /* 0x000000ffff117224 */ /* 0x003fe200078e00ff */
[----:B------:R-:W-:Y:S01]  /*1d90*/  ULOP3.LUT UR6, UR6, 0x3fff, URZ, 0xc0, !UPT ;  /* 0x00003fff06067892 */ /* 0x000fe2000f8ec03f */
[----:B------:R-:W-:Y:S01]  /*1da0*/  CS2R R90, SRZ ;  /* 0x00000000005a7805 */ /* 0x000fe2000001ff00 */
[----:B------:R-:W-:Y:S01]  /*1db0*/  ULOP3.LUT UR7, UR7, 0x3fff, URZ, 0xc0, !UPT ;  /* 0x00003fff07077892 */ /* 0x000fe2000f8ec03f */
[----:B------:R-:W-:Y:S01]  /*1dc0*/  CS2R R92, SRZ ;  /* 0x00000000005c7805 */ /* 0x000fe2000001ff00 */
[----:B------:R-:W-:Y:S01]  /*1dd0*/  ULOP3.LUT UR6, UR6, 0x10000, URZ, 0xfc, !UPT ;  /* 0x0001000006067892 */ /* 0x000fe2000f8efc3f */
[----:B------:R-:W-:Y:S01]  /*1de0*/  CS2R R94, SRZ ;  /* 0x00000000005e7805 */ /* 0x000fe2000001ff00 */
[----:B------:R-:W-:Y:S01]  /*1df0*/  ULOP3.LUT UR7, UR7, 0x10000, URZ, 0xfc, !UPT ;  /* 0x0001000007077892 */ /* 0x000fe2000f8efc3f */
[----:B------:R-:W-:Y:S01]  /*1e00*/  CS2R R96, SRZ ;  /* 0x0000000000607805 */ /* 0x000fe2000001ff00 */
[----:B------:R-:W-:Y:S01]  /*1e10*/  ULEA UR8, UR4, UR6, 0x8 ;  /* 0x0000000604087291 */ /* 0x000fe2000f8e403f */
[----:B------:R-:W-:Y:S01]  /*1e20*/  CS2R R98, SRZ ;  /* 0x0000000000627805 */ /* 0x000fe2000001ff00 */
[----:B------:R-:W-:Y:S01]  /*1e30*/  ULEA UR10, UR4, UR7, 0x9 ;  /* 0x00000007040a7291 */ /* 0x000fe2000f8e483f */
[----:B------:R-:W-:Y:S01]  /*1e40*/  CS2R R100, SRZ ;  /* 0x0000000000647805 */ /* 0x000fe2000001ff00 */
[----:B------:R-:W-:Y:S01]  /*1e50*/  UMOV UR9, 0x80000020 ;  /* 0x8000002000097882 */ /* 0x000fe20000000000 */
[----:B------:R-:W-:Y:S01]  /*1e60*/  UMOV UR11, 0x80000020 ;  /* 0x80000020000b7882 */ /* 0x000fe20000000000 */
[----:B------:R-:W-:Y:S01]  /*1e70*/  ULDC UR7, c[0x0][0x50c] ;  /* 0x0001430000077ab9 */ /* 0x000fe20000000800 */
[----:B------:R-:W-:Y:S01]  /*1e80*/  UMOV UR6, 0x2 ;  /* 0x0000000200067882 */ /* 0x000fe20000000000 */
[----:B------:R-:W-:Y:S01]  /*1e90*/  UISETP.NE.AND UP0, UPT, UR7, 0x2, UPT ;  /* 0x000000020700788c */ /* 0x000fe2000bf05270 */
[----:B------:R-:W-:-:S02]  /*1ea0*/  CS2R R102, SRZ ;  /* 0x0000000000667805 */ /* 0x000fc4000001ff00 */
[----:B------:R-:W-:Y:S01]  /*1eb0*/  CS2R R104, SRZ ;  /* 0x0000000000687805 */ /* 0x000fe2000001ff00 */
[----:B------:R-:W-:Y:S01]  /*1ec0*/  QGMMA.64x128x32.F32.E4M3.E4M3 R24, gdesc[UR8], RZ, !UPT ;  /* 0x01e00000081879f3 */ /* 0x000fe2000c7008ff */
[----:B------:R-:W-:Y:S01]  /*1ed0*/  USEL UR7, URZ, 0x1, UP0 ;  /* 0x000000013f077887 */ /* 0x000fe20008000000 */
[----:B------:R-:W-:Y:S01]  /*1ee0*/  CS2R R106, SRZ ;  /* 0x00000000006a7805 */ /* 0x000fe2000001ff00 */
[----:B------:R-:W-:Y:S01]  /*1ef0*/  UIADD3 UR8, UR8, 0x2, URZ ;  /* 0x0000000208087890 */ /* 0x000fe2000fffe03f */
[----:B------:R-:W-:Y:S01]  /*1f00*/  CS2R R108, SRZ ;  /* 0x00000000006c7805 */ /* 0x000fe2000001ff00 */
[----:B------:R-:W-:Y:S01]  /*1f10*/  UIADD3 UR10, UR10, 0x2, URZ ;  /* 0x000000020a0a7890 */ /* 0x000fe2000fffe03f */
[----:B------:R-:W-:Y:S02]  /*1f20*/  CS2R R110, SRZ ;  /* 0x00000000006e7805 */ /* 0x000fe4000001ff00 */
[----:B------:R-:W-:Y:S01]  /*1f30*/  ISETP.NE.AND P1, PT, RZ, UR7, PT ;  /* 0x00000007ff007c0c */ /* 0x000fe2000bf25270 */
[----:B------:R-:W-:Y:S01]  /*1f40*/  UMOV UR9, 0x80000020 ;  /* 0x8000002000097882 */ /* 0x000fe20000000000 */
[----:B------:R-:W-:Y:S01]  /*1f50*/  UMOV UR11, 0x80000020 ;  /* 0x80000020000b7882 */ /* 0x000fe20000000000 */
        /* <DEDUP_REMOVED lines=17> */
[----:B------:R-:W-:Y:S01]  /*2070*/  CS2R R146, SRZ ;  /* 0x0000000000927805 */ /* 0x000fe2000001ff00 */
[----:B------:R-:W-:Y:S01]  /*2080*/  IMAD.MOV.U32 R148, RZ, RZ, RZ ;  /* 0x000000ffff947224 */ /* 0x000fe200078e00ff */
[----:B------:R-:W-:Y:S01]  /*2090*/  QGMMA.64x128x32.F32.E4M3.E4M3 R24, gdesc[UR8], R24, gsb0 ;  /* 0x01e00000081879f3 */ /* 0x000fe20008000818 */
[----:B------:R-:W-:Y:S05]  /*20a0*/  @!P1 BRA `(.L_x_26) ;  /* 0x0000000400089947 */ /* 0x000fea0003800000 */
[----:B------:R-:W-:Y:S02]  /*20b0*/  WARPGROUP.DEPBAR.LE gsb0, 0x0 ;  /* 0x00008000000079c5 */ /* 0x000fe40000010000 */
[----:B------:R-:W-:-:S01]  /*20c0*/  FADD R147, RZ, R24 ;  /* 0x00000018ff937221 */ /* 0x000fc20000000000 */
[----:B------:R-:W-:Y:S01]  /*20d0*/  FADD R148, RZ, R25 ;  /* 0x00000019ff947221 */ /* 0x000fe20000000000 */
        /* <DEDUP_REMOVED lines=62> */
[----:B------:R-:W-:-:S06]  /*24c0*/  UMOV UR6, URZ ;  /* 0x0000003f00067c82 */ /* 0x000fcc0008000000 */
.L_x_26:
[----:B------:R-:W-:-:S04]  /*24d0*/  UIADD3 UR17, UR4, 0x1, URZ ;  /* 0x0000000104117890 */ /* 0x000fc8000fffe03f */
[----:B------:R-:W-:-:S04]  /*24e0*/  UISETP.NE.AND UP0, UPT, UR17, 0x12, UPT ;  /* 0x000000121100788c */ /* 0x000fc8000bf05270 */
[----:B------:R-:W-:Y:S02]  /*24f0*/  USEL UR8, URZ, 0x1, UP0 ;  /* 0x000000013f087887 */ /* 0x000fe40008000000 */
[----:B------:R-:W-:Y:S02]  /*2500*/  USEL UR17, UR17, URZ, UP0 ;  /* 0x0000003f11117287 */ /* 0x000fe40008000000 */
[----:B------:R-:W-:-:S06]  /*2510*/  ULOP3.LUT UR8, UR5, UR8, URZ, 0x3c, !UPT ;  /* 0x0000000805087292 */ /* 0x000fcc000f8e3c3f */
[----:B------:R-:W-:Y:S01]  /*2520*/  IMAD.U32 R151, RZ, RZ, UR8 ;  /* 0x00000008ff977e24 */ /* 0x000fe2000f8e00ff */
[----:B------:R-:W-:-:S06]  /*2530*/  UMOV UR8, 0x1 ;  /* 0x0000000100087882 */ /* 0x000fcc0000000000 */
.L_x_21:
[----:B------:R-:W-:-:S06]  /*2540*/  UISETP.GE.AND UP0, UPT, UR14, 0x1, UPT ;  /* 0x000000010e00788c */ /* 0x000fcc000bf06270 */
[----:B------:R-:W-:-:S13]  /*2550*/  PLOP3.LUT P1, PT, PT, PT, UP0, 0x80, 0x0 ;  /* 0x000000000000781c */ /* 0x000fda0003f2f008 */
[----:B------:R-:W-:Y:S05]  /*2560*/  @!P1 BRA `(.L_x_27) ;  /* 0x0000000800049947 */ /* 0x000fea0003800000 */
[----:B------:R-:W-:Y:S01]  /*2570*/  IMAD.U32 R18, RZ, RZ, UR14 ;  /* 0x0000000eff127e24 */ /* 0x000fe2000f8e00ff */
[----:B------:R-:W-:Y:S01]  /*2580*/  ULDC UR23, c[0x0][0x50c] ;  /* 0x0001430000177ab9 */ /* 0x000fe20000000800 */
[----:B------:R-:W-:-:S07]  /*2590*/  IMAD.U32 R19, RZ, RZ, UR4 ;  /* 0x00000004ff137e24 */ /* 0x000fce000f8e00ff */
.L_x_35:
[----:B------:R-:W-:-:S13]  /*25a0*/  ISETP.NE.AND P2, PT, R149, 0x3, PT ;  /* 0x000000039500780c */ /* 0x000fda0003f45270 */
[----:B0-----:R-:W-:Y:S05]  /*25b0*/  @!P2 BRA `(.L_x_28) ;  /* 0x000000000004a947 */ /* 0x001fea0003800000 */
[----:B------:R-:W-:Y:S01]  /*25c0*/  BPT.TRAP 0x1 ;  /* 0x000000040000795c */ /* 0x000fe20000300000 */
.L_x_28:
[----:B------:R-:W-:Y:S01]  /*25d0*/  ULEA UR9, UR17, UR12, 0x3 ;  /* 0x0000000c11097291 */ /* 0x000fe2000f8e183f */
[----:B------:R-:W-:-:S08]  /*25e0*/  SHF.L.U32 R20, R151, 0x1f, RZ ;  /* 0x0000001f97147819 */ /* 0x000fd000000006ff */
[----:B------:R0:W1:Y:S01]  /*25f0*/  SYNCS.PHASECHK.TRANS64.TRYWAIT P1, [UR9], R20 ;  /* 0x00000014ff0075a7 */ /* 0x0000620008020149 */
[----:B------:R-:W-:Y:S05]  /*2600*/  @!P2 BRA `(.L_x_29) ;  /* 0x000000000004a947 */ /* 0x000fea0003800000 */
[----:B------:R-:W-:Y:S01]  /*2610*/  BPT.TRAP 0x1 ;  /* 0x000000040000795c */ /* 0x000fe20000300000 */
.L_x_29:
[----:B-1----:R-:W-:Y:S05]  /*2620*/  @P1 BRA `(.L_x_30) ;  /* 0x0000000000081947 */ /* 0x002fea0003800000 */
[----:B------:R-:W1:Y:S02]  /*2630*/  SYNCS.PHASECHK.TRANS64.TRYWAIT P1, [UR9], R20 ;  /* 0x00000014ff0075a7 */ /* 0x000e640008020149 */
[----:B-1----:R-:W-:Y:S05]  /*2640*/  @!P1 BRA `(.L_x_31) ;  /* 0x0000007400309947 */ /* 0x002fea0003800000 */
.L_x_30:
[----:B------:R-:W-:Y:S01]  /*2650*/  UIADD3 UR9, UR12, 0x200, URZ ;  /* 0x000002000c097890 */ /* 0x000fe2000fffe03f */
[----:B------:R-:W-:Y:S01]  /*2660*/  WARPGROUP.ARRIVE ;  /* 0x00000000000079c5 */ /* 0x000fe20000000000 */
[----:B------:R-:W-:Y:S02]  /*2670*/  UIADD3 UR10, UR12, 0x12200, URZ ;  /* 0x000122000c0a7890 */ /* 0x000fe4000fffe03f */
[----:B------:R-:W-:Y:S02]  /*2680*/  UISETP.NE.AND UP0, UPT, UR7, URZ, UPT ;  /* 0x0000003f0700728c */ /* 0x000fe4000bf05270 */
[----:B------:R-:W-:Y:S02]  /*2690*/  USHF.R.U32.HI UR9, URZ, 0x4, UR9 ;  /* 0x000000043f097899 */ /* 0x000fe40008011609 */
[----:B------:R-:W-:Y:S02]  /*26a0*/  USHF.R.U32.HI UR10, URZ, 0x4, UR10 ;  /* 0x000000043f0a7899 */ /* 0x000fe4000801160a */
[----:B------:R-:W-:-:S02]  /*26b0*/  USEL UR8, UR8, URZ, !UP0 ;  /* 0x0000003f08087287 */ /* 0x000fc4000c000000 */
[----:B------:R-:W-:Y:S02]  /*26c0*/  ULOP3.LUT UR9, UR9, 0x3fff, URZ, 0xc0, !UPT ;  /* 0x00003fff09097892 */ /* 0x000fe4000f8ec03f */
[----:B------:R-:W-:Y:S02]  /*26d0*/  ULOP3.LUT UR10, UR10, 0x3fff, URZ, 0xc0, !UPT ;  /* 0x00003fff0a0a7892 */ /* 0x000fe4000f8ec03f */
[----:B------:R-:W-:Y:S02]  /*26e0*/  UISETP.NE.U32.AND UP0, UPT, UR8, URZ, UPT ;  /* 0x0000003f0800728c */ /* 0x000fe4000bf05070 */
[----:B------:R-:W-:Y:S02]  /*26f0*/  ULOP3.LUT UR8, UR9, 0x10000, URZ, 0xfc, !UPT ;  /* 0x0001000009087892 */ /* 0x000fe4000f8efc3f */
[----:B------:R-:W-:Y:S02]  /*2700*/  ULOP3.LUT UR10, UR10, 0x10000, URZ, 0xfc, !UPT ;  /* 0x000100000a0a7892 */ /* 0x000fe4000f8efc3f */
[----:B------:R-:W-:-:S02]  /*2710*/  ULEA UR8, UR17, UR8, 0x8 ;  /* 0x0000000811087291 */ /* 0x000fc4000f8e403f */
[----:B------:R-:W-:Y:S01]  /*2720*/  ULEA UR10, UR17, UR10, 0x9 ;  /* 0x0000000a110a7291 */ /* 0x000fe2000f8e483f */
[----:B------:R-:W-:Y:S01]  /*2730*/  UMOV UR9, 0x80000020 ;  /* 0x8000002000097882 */ /* 0x000fe20000000000 */
[----:B------:R-:W-:Y:S01]  /*2740*/  UMOV UR11, 0x80000020 ;  /* 0x80000020000b7882 */ /* 0x000fe20000000000 */
[----:B------:R-:W-:-:S06]  /*2750*/  UIADD3 UR6, UR6, 0x2, URZ ;  /* 0x0000000206067890 */ /* 0x000fcc000fffe03f */
[----:B------:R-:W-:Y:S01]  /*2760*/  QGMMA.64x128x32.F32.E4M3.E4M3 R24, gdesc[UR8], R24, UP0 ;  /* 0x01e00000081879f3 */ /* 0x000fe2000bf00818 */
[----:B------:R-:W-:Y:S02]  /*2770*/  UIADD3 UR8, UR8, 0x2, URZ ;  /* 0x0000000208087890 */ /* 0x000fe4000fffe03f */
[----:B------:R-:W-:Y:S01]  /*2780*/  UIADD3 UR10, UR10, 0x2, URZ ;  /* 0x000000020a0a7890 */ /* 0x000fe2000fffe03f */
[----:B------:R-:W-:Y:S01]  /*2790*/  UMOV UR9, 0x80000020 ;  /* 0x8000002000097882 */ /* 0x000fe20000000000 */
[----:B------:R-:W-:Y:S01]  /*27a0*/  UMOV UR11, 0x80000020 ;  /* 0x80000020000b7882 */ /* 0x000fe20000000000 */
[----:B------:R-:W-:-:S04]  /*27b0*/  UISETP.NE.AND UP0, UPT, UR6, UR23, UPT ;  /* 0x000000170600728c */ /* 0x000fc8000bf05270 */
[----:B------:R-:W-:-:S06]  /*27c0*/  USEL UR7, URZ, 0x1, UP0 ;  /* 0x000000013f077887 */ /* 0x000fcc0008000000 */
[----:B------:R-:W-:Y:S01]  /*27d0*/  ISETP.NE.AND P1, PT, RZ, UR7, PT ;  /* 0x00000007ff007c0c */ /* 0x000fe2000bf25270 */
[----:B------:R-:W-:Y:S03]  /*27e0*/  QGMMA.64x128x32.F32.E4M3.E4M3 R24, gdesc[UR8], R24, gsb0 ;  /* 0x01e00000081879f3 */ /* 0x000fe60008000818 */
[----:B------:R-:W-:-:S09]  /*27f0*/  WARPGROUP.DEPBAR.LE gsb0, 0x1 ;  /* 0x00008000000079c5 */ /* 0x000fd20000010100 */
[----:B------:R-:W-:Y:S05]  /*2800*/  @!P1 BRA `(.L_x_32) ;  /* 0x0000000400089947 */ /* 0x000fea0003800000 */
[----:B------:R-:W-:Y:S02]  /*2810*/  WARPGROUP.DEPBAR.LE gsb0, 0x0 ;  /* 0x00008000000079c5 */ /* 0x000fe40000010000 */
[----:B------:R-:W-:-:S01]  /*2820*/  FADD R147, R24, R147 ;  /* 0x0000009318937221 */ /* 0x000fc20000000000 */
[----:B------:R-:W-:Y:S01]  /*2830*/  FADD R148, R25, R148 ;  /* 0x0000009419947221 */ /* 0x000fe20000000000 */
        /* <DEDUP_REMOVED lines=62> */
[----:B------:R-:W-:-:S06]  /*2c20*/  UMOV UR6, URZ ;  /* 0x0000003f00067c82 */ /* 0x000fcc0008000000 */
.L_x_32:
[----:B------:R-:W-:Y:S05]  /*2c30*/  @!P2 BRA `(.L_x_33) ;  /* 0x000000000004a947 */ /* 0x000fea0003800000 */
[----:B------:R-:W-:Y:S01]  /*2c40*/  BPT.TRAP 0x1 ;  /* 0x000000040000795c */ /* 0x000fe20000300000 */
.L_x_33:
[----:B01----:R-:W-:Y:S02]  /*2c50*/  @P0 LEA R20, R19, UR12, 0x3 ;  /* 0x0000000c13140c11 */ /* 0x003fe4000f8e18ff */
[----:B------:R-:W-:-:S03]  /*2c60*/  ISETP.GT.U32.AND P1, PT, R7, 0x1, PT ;  /* 0x000000010700780c */ /* 0x000fc60003f24070 */
[----:B------:R-:W-:-:S05]  /*2c70*/  @P0 VIADD R21, R20, 0x90 ;  /* 0x0000009014150836 */ /* 0x000fca0000000000 */
[----:B------:R-:W-:-:S04]  /*2c80*/  @P0 PRMT R21, R10, 0x654, R21 ;  /* 0x000006540a150816 */ /* 0x000fc80000000015 */
[----:B------:R0:W-:Y:S01]  /*2c90*/  @P0 SYNCS.ARRIVE.TRANS64.RED.A1T0 RZ, [R21+URZ], RZ ;  /* 0x000000ff15ff09a7 */ /* 0x0001e2000810043f */
[----:B------:R-:W-:Y:S05]  /*2ca0*/  @P1 BRA `(.L_x_34) ;  /* 0x0000000000041947 */ /* 0x000fea0003800000 */
[----:B------:R-:W-:Y:S01]  /*2cb0*/  BPT.TRAP 0x1 ;  /* 0x000000040000795c */ /* 0x000fe20000300000 */
.L_x_34:
[----:B------:R-:W-:Y:S01]  /*2cc0*/  UIADD3 UR17, UR17, 0x1, URZ ;  /* 0x0000000111117890 */ /* 0x000fe2000fffe03f */
[C---:B------:R-:W-:Y:S01]  /*2cd0*/  ISETP.GT.AND P2, PT, R18.reuse, 0x1, PT ;  /* 0x000000011200780c */ /* 0x040fe20003f44270 */
[----:B------:R-:W-:Y:S02]  /*2ce0*/  VIADD R19, R19, 0x1 ;  /* 0x0000000113137836 */ /* 0x000fe40000000000 */
[----:B------:R-:W-:Y:S01]  /*2cf0*/  UISETP.NE.AND UP0, UPT, UR17, 0x12, UPT ;  /* 0x000000121100788c */ /* 0x000fe2000bf05270 */
[----:B------:R-:W-:Y:S02]  /*2d00*/  VIADD R18, R18, 0xffffffff ;  /* 0xffffffff12127836 */ /* 0x000fe40000000000 */
[C---:B------:R-:W-:Y:S01]  /*2d10*/  ISETP.NE.AND P1, PT, R19.reuse, 0x12, PT ;  /* 0x000000121300780c */ /* 0x040fe20003f25270 */
[----:B------:R-:W-:Y:S02]  /*2d20*/  USEL UR8, URZ, 0x1, UP0 ;  /* 0x000000013f087887 */ /* 0x000fe40008000000 */
[----:B------:R-:W-:Y:S01]  /*2d30*/  USEL UR17, UR17, URZ, UP0 ;  /* 0x0000003f11117287 */ /* 0x000fe20008000000 */
[----:B------:R-:W-:-:S03]  /*2d40*/  SEL R19, R19, RZ, P1 ;  /* 0x000000ff13137207 */ /* 0x000fc60000800000 */
[----:B------:R-:W-:Y:S01]  /*2d50*/  LOP3.LUT R151, R151, UR8, RZ, 0x3c, !PT ;  /* 0x0000000897977c12 */ /* 0x000fe2000f8e3cff */
[----:B------:R-:W-:Y:S01]  /*2d60*/  UMOV UR8, 0x1 ;  /* 0x0000000100087882 */ /* 0x000fe20000000000 */
[----:B------:R-:W-:Y:S06]  /*2d70*/  @P2 BRA `(.L_x_35) ;  /* 0xfffffff800082947 */ /* 0x000fec000383ffff */
.L_x_27:
[----:B------:R-:W-:Y:S01]  /*2d80*/  UISETP.NE.AND UP0, UPT, UR6, URZ, UPT ;  /* 0x0000003f0600728c */ /* 0x000fe2000bf05270 */
[----:B------:R-:W1:Y:S01]  /*2d90*/  LDC R18, c[0x0][0x28c] ;  /* 0x0000a300ff127b82 */ /* 0x000e620000000800 */
[----:B------:R-:W-:Y:S02]  /*2da0*/  IMAD.U32 R19, RZ, RZ, UR22 ;  /* 0x00000016ff137e24 */ /* 0x000fe4000f8e00ff */
[----:B------:R-:W-:-:S06]  /*2db0*/  USEL UR6, URZ, 0x1, !UP0 ;  /* 0x000000013f067887 */ /* 0x000fcc000c000000 */
[----:B------:R-:W-:-:S13]  /*2dc0*/  ISETP.NE.AND P1, PT, RZ, UR6, PT ;  /* 0x00000006ff007c0c */ /* 0x000fda000bf25270 */
[----:B------:R-:W-:Y:S05]  /*2dd0*/  @!P1 BRA `(.L_x_36) ;  /* 0x0000000400049947 */ /* 0x000fea0003800000 */
[----:B------:R-:W-:Y:S02]  /*2de0*/  WARPGROUP.DEPBAR.LE gsb0, 0x0 ;  /* 0x00008000000079c5 */ /* 0x000fe40000010000 */
[----:B------:R-:W-:Y:S01]  /*2df0*/  FADD R147, R24, R147 ;  /* 0x0000009318937221 */ /* 0x000fe20000000000 */
        /* <DEDUP_REMOVED lines=62> */
[----:B------:R-:W-:-:S07]  /*31e0*/  FADD R88, R88, R87 ;  /* 0x0000005758587221 */ /* 0x000fce0000000000 */
.L_x_36:
[----:B-1----:R-:W-:Y:S01]  /*31f0*/  ISETP.GE.AND P1, PT, R18, 0x1, PT ;  /* 0x000000011200780c */ /* 0x002fe20003f26270 */
[----:B------:R1:W-:Y:S01]  /*3200*/  SYNCS.ARRIVE.TRANS64.A1T0 RZ, [R19+UR21], RZ ;  /* 0x000000ff13ff79a7 */ /* 0x0003e20008100015 */
[----:B------:R-:W-:-:S11]  /*3210*/  WARPGROUP.DEPBAR.LE gsb0, 0x0 ;  /* 0x00008000000079c5 */ /* 0x000fd60000010000 */
[----:B------:R-:W-:Y:S05]  /*3220*/  @!P1 BRA `(.L_x_37) ;  /* 0x0000000000449947 */ /* 0x000fea0003800000 */
[----:B------:R-:W-:-:S13]  /*3230*/  ISETP.NE.AND P1, PT, R149, 0x3, PT ;  /* 0x000000039500780c */ /* 0x000fda0003f25270 */
[----:B------:R-:W-:Y:S05]  /*3240*/  @!P1 BRA `(.L_x_38) ;  /* 0x0000000000049947 */ /* 0x000fea0003800000 */
[----:B------:R-:W-:Y:S01]  /*3250*/  BPT.TRAP 0x1 ;  /* 0x000000040000795c */ /* 0x000fe20000300000 */
.L_x_38:
[----:B------:R-:W-:Y:S01]  /*3260*/  VOTEU.ANY UP0, P0 ;  /* 0x00000000003f7886 */ /* 0x000fe20000000100 */
[----:B------:R-:W-:-:S04]  /*3270*/  ISETP.GT.U32.AND P1, PT, R7, 0x1, PT ;  /* 0x000000010700780c */ /* 0x000fc80003f24070 */
[----:B------:R-:W-:-:S06]  /*3280*/  @UP0 UIADD3 UR6, UR14, UR4, URZ ;  /* 0x000000040e060290 */ /* 0x000fcc000fffe03f */
[----:B------:R-:W-:Y:S02]  /*3290*/  IMAD.U32 R18, RZ, RZ, UR6 ;  /* 0x00000006ff127e24 */ /* 0x000fe4000f8e00ff */
[----:B0-----:R-:W-:Y:S02]  /*32a0*/  IMAD.U32 R21, RZ, RZ, UR6 ;  /* 0x00000006ff157e24 */ /* 0x001fe4000f8e00ff */
[----:B-1----:R-:W-:-:S05]  /*32b0*/  @P0 IMAD.WIDE.U32 R18, R18, 0x38e38e39, RZ ;  /* 0x38e38e3912120825 */ /* 0x002fca00078e00ff */
[----:B------:R-:W-:-:S05]  /*32c0*/  @P0 SHF.R.U32.HI R18, RZ, 0x2, R19 ;  /* 0x00000002ff120819 */ /* 0x000fca0000011613 */
[----:B------:R-:W-:-:S05]  /*32d0*/  @P0 IMAD R18, R18, -0x12, R21 ;  /* 0xffffffee12120824 */ /* 0x000fca00078e0215 */
[----:B------:R-:W-:-:S05]  /*32e0*/  @P0 LEA R18, R18, UR12, 0x3 ;  /* 0x0000000c12120c11 */ /* 0x000fca000f8e18ff */
[----:B------:R-:W-:-:S05]  /*32f0*/  @P0 VIADD R19, R18, 0x90 ;  /* 0x0000009012130836 */ /* 0x000fca0000000000 */
[----:B------:R-:W-:-:S04]  /*3300*/  @P0 PRMT R19, R10, 0x654, R19 ;  /* 0x000006540a130816 */ /* 0x000fc80000000013 */
[----:B------:R4:W-:Y:S01]  /*3310*/  @P0 SYNCS.ARRIVE.TRANS64.RED.A1T0 RZ, [R19+URZ], RZ ;  /* 0x000000ff13ff09a7 */ /* 0x0009e2000810043f */
[----:B------:R-:W-:Y:S05]  /*3320*/  @P1 BRA `(.L_x_37) ;  /* 0x0000000000041947 */ /* 0x000fea0003800000 */
[----:B------:R-:W-:Y:S01]  /*3330*/  BPT.TRAP 0x1 ;  /* 0x000000040000795c */ /* 0x000fe20000300000 */
.L_x_37:
[----:B------:R-:W-:Y:S01]  /*3340*/  SHF.L.U32 R18, R150, 0x1f, RZ ;  /* 0x0000001f96127819 */ /* 0x000fe200000006ff */
[----:B------:R-:W-:Y:S01]  /*3350*/  UIADD3 UR4, UR20, UR4, URZ ;  /* 0x0000000414047290 */ /* 0x000fe2000fffe03f */
[----:B------:R-:W0:Y:S01]  /*3360*/  LDC R31, c[0x0][0x288] ;  /* 0x0000a200ff1f7b82 */ /* 0x000e220000000800 */
[----:B------:R-:W-:Y:S01]  /*3370*/  UISETP.GE.U32.AND UP1, UPT, UR20, 0x12, UPT ;  /* 0x000000121400788c */ /* 0x000fe2000bf26070 */
[----:B------:R-:W-:Y:S01]  /*3380*/  IMAD.SHL.U32 R26, R14, 0x2, RZ ;  /* 0x000000020e1a7824 */ /* 0x000fe200078e00ff */
[----:B------:R-:W-:Y:S02]  /*3390*/  UISETP.GT.U32.AND UP0, UPT, UR4, 0x11, UPT ;  /* 0x000000110400788c */ /* 0x000fe4000bf04070 */
[----:B------:R-:W-:Y:S02]  /*33a0*/  UIMAD.WIDE.U32 UR6, UR4, 0x38e38e39, URZ ;  /* 0x38e38e39040678a5 */ /* 0x000fe4000f8e003f */
[----:B------:R-:W-:Y:S01]  /*33b0*/  UISETP.LT.U32.AND UP0, UPT, UR20, 0x12, UP0 ;  /* 0x000000121400788c */ /* 0x000fe20008701070 */
[----:B------:R-:W2:Y:S01]  /*33c0*/  SYNCS.PHASECHK.TRANS64.TRYWAIT P1, [UR15+0x8], R18 ;  /* 0x00000812ff0075a7 */ /* 0x000ea2000802014f */
[----:B------:R-:W-:Y:S01]  /*33d0*/  USHF.R.U32.HI UR6, URZ, 0x2, UR7 ;  /* 0x000000023f067899 */ /* 0x000fe20008011607 */
[----:B------:R-:W-:Y:S01]  /*33e0*/  SHF.R.S32.HI R27, RZ, 0x1f, R26 ;  /* 0x0000001fff1b7819 */ /* 0x000fe2000001141a */
[----:B------:R-:W-:-:S02]  /*33f0*/  USEL UR8, URZ, 0x1, !UP0 ;  /* 0x000000013f087887 */ /* 0x000fc4000c000000 */
[----:B------:R-:W-:Y:S02]  /*3400*/  UIMAD UR4, UR6, -0x12, UR4 ;  /* 0xffffffee060478a4 */ /* 0x000fe4000f8e0204 */
[----:B------:R-:W-:-:S04]  /*3410*/  ULOP3.LUT UR5, UR5, UR8, URZ, 0x3c, !UPT ;  /* 0x0000000805057292 */ /* 0x000fc8000f8e3c3f */
[----:B------:R-:W-:Y:S01]  /*3420*/  @UP1 ULOP3.LUT UR5, UR5, 0x1, UR6, 0x78, !UPT ;  /* 0x0000000105051892 */ /* 0x000fe2000f8e7806 */
[----:B0-2---:R-:W-:Y:S11]  /*3430*/  @!P1 BRA `(.L_x_39) ;  /* 0x0000006400cc9947 */ /* 0x005ff60003800000 */
.L_x_211:
[----:B------:R-:W-:Y:S01]  /*3440*/  IMAD.SHL.U32 R33, R5, 0x80, RZ ;  /* 0x0000008005217824 */ /* 0x000fe200078e00ff */
[----:B------:R-:W-:Y:S01]  /*3450*/  ULDC UR8, c[0x0][0x284] ;  /* 0x0000a10000087ab9 */ /* 0x000fe20000000800 */
[----:B------:R-:W-:Y:S01]  /*3460*/  IMAD.SHL.U32 R5, R6, 0x40, RZ ;  /* 0x0000004006057824 */ /* 0x000fe200078e00ff */
[----:B------:R-:W-:Y:S01]  /*3470*/  SHF.R.S32.HI R32, RZ, 0x1f, R4 ;  /* 0x0000001fff207819 */ /* 0x000fe20000011404 */
[----:B------:R-:W-:Y:S01]  /*3480*/  ULDC.64 UR6, c[0x0][0x5d0] ;  /* 0x0001740000067ab9 */ /* 0x000fe20000000a00 */
[----:B------:R-:W-:Y:S01]  /*3490*/  SHF.R.S32.HI R30, RZ, 0x1f, R33 ;  /* 0x0000001fff1e7819 */ /* 0x000fe20000011421 */
[----:B01--4-:R-:W-:Y:S01]  /*34a0*/  IMAD.WIDE.U32 R18, R4, UR6, R26 ;  /* 0x0000000604127c25 */ /* 0x013fe2000f8e001a */
[----:B------:R-:W-:-:S03]  /*34b0*/  ISETP.GE.AND P1, PT, R5, UR8, PT ;  /* 0x0000000805007c0c */ /* 0x000fc6000bf26270 */
[----:B------:R-:W-:Y:S01]  /*34c0*/  IMAD R21, R32, UR6, RZ ;  /* 0x0000000620157c24 */ /* 0x000fe2000f8e02ff */
[C---:B------:R-:W-:Y:S02]  /*34d0*/  ISETP.GE.OR P1, PT, R33.reuse, R31, P1 ;  /* 0x0000001f2100720c */ /* 0x040fe40000f26670 */
[----:B------:R-:W-:Y:S01]  /*34e0*/  IADD3 R18, P2, R33, R18, RZ ;  /* 0x0000001221127210 */ /* 0x000fe20007f5e0ff */
[----:B------:R-:W-:-:S05]  /*34f0*/  IMAD R21, R4, UR7, R21 ;  /* 0x0000000704157c24 */ /* 0x000fca000f8e0215 */
[----:B------:R-:W-:-:S05]  /*3500*/  IADD3.X R19, R30, R19, R21, P2, !PT ;  /* 0x000000131e137210 */ /* 0x000fca00017fe415 */
[----:B------:R-:W-:Y:S05]  /*3510*/  @P1 BRA `(.L_x_40) ;  /* 0x0000004400b81947 */ /* 0x000fea0003800000 */
[----:B------:R-:W0:Y:S01]  /*3520*/  LDC.64 R28, c[0x0][0x5c8] ;  /* 0x00017200ff1c7b82 */ /* 0x000e220000000a00 */
[----:B------:R-:W-:Y:S01]  /*3530*/  IMAD.WIDE R24, R6, 0x40, R12 ;  /* 0x0000004006187825 */ /* 0x000fe200078e020c */
[----:B------:R-:W-:Y:S01]  /*3540*/  ULDC.64 UR6, c[0x0][0x5c0] ;  /* 0x0001700000067ab9 */ /* 0x000fe20000000a00 */
[----:B------:R-:W-:Y:S02]  /*3550*/  BSSY B0, `(.L_x_40) ;  /* 0x000046a000007945 */ /* 0x000fe40003800000 */
[-C--:B0-----:R-:W-:Y:S02]  /*3560*/  IMAD R6, R25, R28.reuse, RZ ;  /* 0x0000001c19067224 */ /* 0x081fe400078e02ff */
[----:B------:R-:W-:-:S04]  /*3570*/  IMAD.WIDE.U32 R18, R24, R28, R18 ;  /* 0x0000001c18127225 */ /* 0x000fc800078e0012 */
[----:B------:R-:W-:Y:S01]  /*3580*/  IMAD R21, R24, R29, R6 ;  /* 0x0000001d18157224 */ /* 0x000fe200078e0206 */
[----:B------:R-:W-:Y:S02]  /*3590*/  LEA R6, P1, R28, R18, 0x3 ;  /* 0x000000121c067211 */ /* 0x000fe400078218ff */
[----:B------:R-:W-:Y:S01]  /*35a0*/  IADD3 R20, P2, R18, UR6, RZ ;  /* 0x0000000612147c10 */ /* 0x000fe2000ff5e0ff */
[----:B------:R-:W-:Y:S01]  /*35b0*/  IMAD.IADD R21, R19, 0x1, R21 ;  /* 0x0000000113157824 */ /* 0x000fe200078e0215 */
[----:B------:R-:W-:Y:S01]  /*35c0*/  IADD3 R18, P4, R6, UR6, RZ ;  /* 0x0000000606127c10 */ /* 0x000fe2000ff9e0ff */
[----:B------:R-:W-:Y:S02]  /*35d0*/  IMAD R6, R14, -0x2, R31 ;  /* 0xfffffffe0e067824 */ /* 0x000fe400078e021f */
[----:B------:R-:W-:Y:S01]  /*35e0*/  IMAD.IADD R31, R16, 0x1, -R5 ;  /* 0x00000001101f7824 */ /* 0x000fe200078e0a05 */
[----:B------:R-:W-:Y:S01]  /*35f0*/  LEA.HI.X R19, R28, R21, R29, 0x3, P1 ;  /* 0x000000151c137211 */ /* 0x000fe200008f1c1d */
[----:B------:R-:W-:Y:S01]  /*3600*/  IMAD.IADD R6, R6, 0x1, -R33 ;  /* 0x0000000106067824 */ /* 0x000fe200078e0a21 */
[----:B---3-5:R-:W-:-:S02]  /*3610*/  FSETP.NEU.AND P1, PT, R15, RZ, PT ;  /* 0x000000ff0f00720b */ /* 0x028fc40003f2d000 */
[----:B------:R-:W-:Y:S02]  /*3620*/  IADD3.X R21, R21, UR7, RZ, P2, !PT ;  /* 0x0000000715157c10 */ /* 0x000fe400097fe4ff */
[----:B------:R-:W-:-:S09]  /*3630*/  IADD3.X R19, R19, UR7, RZ, P4, !PT ;  /* 0x0000000713137c10 */ /* 0x000fd2000a7fe4ff */
[----:B------:R-:W-:Y:S05]  /*3640*/  @!P1 BRA `(.L_x_41) ;  /* 0x0000003400609947 */ /* 0x000fea0003800000 */
[----:B------:R-:W-:Y:S01]  /*3650*/  ULDC.64 UR6, c[0x0][0x5b8] ;  /* 0x00016e0000067ab9 */ /* 0x000fe20000000a00 */
[----:B------:R-:W-:Y:S01]  /*3660*/  ULDC.64 UR8, c[0x0][0x5a8] ;  /* 0x00016a0000087ab9 */ /* 0x000fe20000000a00 */
[----:B------:R-:W-:Y:S01]  /*3670*/  IMAD.WIDE.U32 R26, R4, UR6, R26 ;  /* 0x00000006041a7c25 */ /* 0x000fe2000f8e001a */
[----:B------:R-:W-:Y:S01]  /*3680*/  BSSY B1, `(.L_x_42) ;  /* 0x0000010000017945 */ /* 0x000fe20003800000 */
[----:B------:R-:W-:Y:S02]  /*3690*/  PRMT R28, RZ, 0x7610, R28 ;  /* 0x00007610ff1c7816 */ /* 0x000fe4000000001c */
[----:B------:R-:W-:Y:S01]  /*36a0*/  IMAD R5, R32, UR6, RZ ;  /* 0x0000000620057c24 */ /* 0x000fe2000f8e02ff */
[----:B------:R-:W-:-:S03]  /*36b0*/  IADD3 R26, P1, R33, R26, RZ ;  /* 0x0000001a211a7210 */ /* 0x000fc60007f3e0ff */
[----:B------:R-:W-:Y:S01]  /*36c0*/  IMAD R5, R4, UR7, R5 ;  /* 0x0000000704057c24 */ /* 0x000fe2000f8e0205 */
[----:B------:R-:W-:Y:S02]  /*36d0*/  ULDC.64 UR6, c[0x0][0x5b0] ;  /* 0x00016c0000067ab9 */ /* 0x000fe40000000a00 */
[----:B------:R-:W-:Y:S02]  /*36e0*/  IMAD R29, R25, UR6, RZ ;  /* 0x00000006191d7c24 */ /* 0x000fe4000f8e02ff */
[----:B------:R-:W-:Y:S02]  /*36f0*/  IADD3.X R27, R30, R27, R5, P1, !PT ;  /* 0x0000001b1e1b7210 */ /* 0x000fe40000ffe405 */
[----:B------:R-:W-:Y:S01]  /*3700*/  ISETP.GE.AND P1, PT, R31, 0x1, PT ;  /* 0x000000011f00780c */ /* 0x000fe20003f26270 */
[C---:B------:R-:W-:Y:S02]  /*3710*/  IMAD R29, R24.reuse, UR7, R29 ;  /* 0x00000007181d7c24 */ /* 0x040fe4000f8e021d */
[----:B------:R-:W-:Y:S01]  /*3720*/  IMAD.WIDE.U32 R4, R24, UR6, R26 ;  /* 0x0000000618047c25 */ /* 0x000fe2000f8e001a */
[----:B------:R-:W-:-:S02]  /*3730*/  ISETP.LT.OR P5, PT, R6, 0x1, !P1 ;  /* 0x000000010600780c */ /* 0x000fc40004fa1670 */
[----:B------:R-:W-:-:S04]  /*3740*/  IADD3 R4, P2, R4, UR8, RZ ;  /* 0x0000000804047c10 */ /* 0x000fc8000ff5e0ff */
[----:B------:R-:W-:-:S07]  /*3750*/  IADD3.X R5, R5, UR9, R29, P2, !PT ;  /* 0x0000000905057c10 */ /* 0x000fce00097fe41d */
[----:B------:R-:W-:Y:S05]  /*3760*/  @P5 BRA `(.L_x_43) ;  /* 0x0000000000045947 */ /* 0x000fea0003800000 */
[----:B------:R0:W5:Y:S02]  /*3770*/  LDG.E.U8 R28, desc[UR18][R4.64] ;  /* 0x00000012041c7981 */ /* 0x000164000c1e1100 */
.L_x_43:
[----:B------:R-:W-:Y:S05]  /*3780*/  BSYNC B1 ;  /* 0x0000000000017941 */ /* 0x000fea0003800000 */
.L_x_42:
[----:B-----5:R-:W-:Y:S01]  /*3790*/  LOP3.LUT R28, R28, 0xff, RZ, 0xc0, !PT ;  /* 0x000000ff1c1c7812 */ /* 0x020fe200078ec0ff */
[----:B------:R-:W-:Y:S01]  /*37a0*/  BSSY B1, `(.L_x_44) ;  /* 0x000000b000017945 */ /* 0x000fe20003800000 */
[----:B------:R-:W-:Y:S02]  /*37b0*/  ISETP.LT.OR P4, PT, R6, 0x2, !P1 ;  /* 0x000000020600780c */ /* 0x000fe40004f81670 */
[----:B------:R-:W-:-:S05]  /*37c0*/  F2FP.F16.E4M3.UNPACK_B R28, R28 ;  /* 0x0000001cff1c723e */ /* 0x000fca00020006ff */
[----:B------:R-:W-:-:S05]  /*37d0*/  HADD2.F32 R28, -RZ, R28.H0_H0 ;  /* 0x2000001cff1c7230 */ /* 0x000fca0000004100 */
[----:B------:R-:W-:-:S04]  /*37e0*/  FMUL R28, R28, R15 ;  /* 0x0000000f1c1c7220 */ /* 0x000fc80000400000 */
[----:B------:R-:W-:-:S05]  /*37f0*/  FFMA R28, R147, R11, R28 ;  /* 0x0000000b931c7223 */ /* 0x000fca000000001c */
[----:B------:R-:W-:Y:S02]  /*3800*/  F2FP.SATFINITE.E4M3.F32.PACK_AB_MERGE_C R29, RZ, R28, RZ ;  /* 0x0000001cff1d723e */ /* 0x000fe400048070ff */
[----:B------:R-:W-:-:S03]  /*3810*/  PRMT R28, RZ, 0x7610, R28 ;  /* 0x00007610ff1c7816 */ /* 0x000fc6000000001c */
[----:B------:R1:W-:Y:S01]  /*3820*/  @!P5 STG.E.U8 desc[UR18][R20.64], R29 ;  /* 0x0000001d1400d986 */ /* 0x0003e2000c101112 */
[----:B------:R-:W-:Y:S05]  /*3830*/  @P4 BRA `(.L_x_45) ;  /* 0x0000000000044947 */ /* 0x000fea0003800000 */
[----:B------:R2:W5:Y:S02]  /*3840*/  LDG.E.U8 R28, desc[UR18][R4.64+0x1] ;  /* 0x00000112041c7981 */ /* 0x000564000c1e1100 */
.L_x_45:
[----:B------:R-:W-:Y:S05]  /*3850*/  BSYNC B1 ;  /* 0x0000000000017941 */ /* 0x000fea0003800000 */
.L_x_44:
[----:B-----5:R-:W-:Y:S01]  /*3860*/  LOP3.LUT R28, R28, 0xff, RZ, 0xc0, !PT ;  /* 0x000000ff1c1c7812 */ /* 0x020fe200078ec0ff */
[----:B------:R-:W-:Y:S01]  /*3870*/  BSSY B1, `(.L_x_46) ;  /* 0x0000013000017945 */ /* 0x000fe20003800000 */
[----:B-1----:R-:W-:Y:S02]  /*3880*/  IADD3 R29, P2, R24, 0x8, RZ ;  /* 0x00000008181d7810 */ /* 0x002fe40007f5e0ff */
[----:B------:R-:W-:-:S03]  /*3890*/  F2FP.F16.E4M3.UNPACK_B R28, R28 ;  /* 0x0000001cff1c723e */ /* 0x000fc600020006ff */
[----:B------:R-:W-:Y:S01]  /*38a0*/  IMAD.X R24, RZ, RZ, R25, P2 ;  /* 0x000000ffff187224 */ /* 0x000fe200010e0619 */
[----:B------:R-:W-:Y:S01]  /*38b0*/  ISETP.GE.AND P2, PT, R31, 0x9, PT ;  /* 0x000000091f00780c */ /* 0x000fe20003f46270 */
[----:B------:R-:W-:Y:S02]  /*38c0*/  HADD2.F32 R28, -RZ, R28.H0_H0 ;  /* 0x2000001cff1c7230 */ /* 0x000fe40000004100 */
[----:B------:R-:W-:Y:S01]  /*38d0*/  IMAD R24, R24, UR6, RZ ;  /* 0x0000000618187c24 */ /* 0x000fe2000f8e02ff */
[----:B------:R-:W-:Y:S01]  /*38e0*/  ISETP.LT.OR P5, PT, R6, 0x1, !P2 ;  /* 0x000000010600780c */ /* 0x000fe200057a1670 */
[----:B------:R-:W-:-:S04]  /*38f0*/  IMAD.WIDE.U32 R26, R29, UR6, R26 ;  /* 0x000000061d1a7c25 */ /* 0x000fc8000f8e001a */
[----:B------:R-:W-:Y:S01]  /*3900*/  FMUL R25, R28, R15 ;  /* 0x0000000f1c197220 */ /* 0x000fe20000400000 */
[----:B------:R-:W-:-:S03]  /*3910*/  IMAD R29, R29, UR7, R24 ;  /* 0x000000071d1d7c24 */ /* 0x000fc6000f8e0218 */
[----:B------:R-:W-:Y:S01]  /*3920*/  FFMA R25, R148, R11, R25 ;  /* 0x0000000b94197223 */ /* 0x000fe20000000019 */
[----:B------:R-:W-:Y:S02]  /*3930*/  IADD3 R24, P6, R26, UR8, RZ ;  /* 0x000000081a187c10 */ /* 0x000fe4000ffde0ff */
[----:B------:R-:W-:Y:S02]  /*3940*/  PRMT R26, RZ, 0x7610, R26 ;  /* 0x00007610ff1a7816 */ /* 0x000fe4000000001a */
[----:B------:R-:W-:Y:S02]  /*3950*/  F2FP.SATFINITE.E4M3.F32.PACK_AB_MERGE_C R31, RZ, R25, RZ ;  /* 0x00000019ff1f723e */ /* 0x000fe400048070ff */
[----:B------:R-:W-:-:S03]  /*3960*/  IADD3.X R25, R27, UR9, R29, P6, !PT ;  /* 0x000000091b197c10 */ /* 0x000fc6000b7fe41d */
[----:B------:R1:W-:Y:S01]  /*3970*/  @!P4 STG.E.U8 desc[UR18][R20.64+0x1], R31 ;  /* 0x0000011f1400c986 */ /* 0x0003e2000c101112 */
[----:B------:R-:W-:Y:S05]  /*3980*/  @P5 BRA `(.L_x_47) ;  /* 0x0000000000045947 */ /* 0x000fea0003800000 */
[----:B------:R3:W5:Y:S02]  /*3990*/  LDG.E.U8 R26, desc[UR18][R24.64] ;  /* 0x00000012181a7981 */ /* 0x000764000c1e1100 */
.L_x_47:
[----:B------:R-:W-:Y:S05]  /*39a0*/  BSYNC B1 ;  /* 0x0000000000017941 */ /* 0x000fea0003800000 */
.L_x_46:
        /* <DEDUP_REMOVED lines=12> */
.L_x_49:
[----:B------:R-:W-:Y:S05]  /*3a70*/  BSYNC B1 ;  /* 0x0000000000017941 */ /* 0x000fea0003800000 */
.L_x_48:
[----:B-----5:R-:W-:Y:S01]  /*3a80*/  LOP3.LUT R26, R26, 0xff, RZ, 0xc0, !PT ;  /* 0x000000ff1a1a7812 */ /* 0x020fe200078ec0ff */
[----:B------:R-:W-:Y:S01]  /*3a90*/  BSSY B1, `(.L_x_50) ;  /* 0x000000b000017945 */ /* 0x000fe20003800000 */
[----:B------:R-:W-:Y:S02]  /*3aa0*/  ISETP.LT.OR P5, PT, R6, 0x9, !P1 ;  /* 0x000000090600780c */ /* 0x000fe40004fa1670 */
[----:B------:R-:W-:-:S05]  /*3ab0*/  F2FP.F16.E4M3.UNPACK_B R26, R26 ;  /* 0x0000001aff1a723e */ /* 0x000fca00020006ff */
[----:B------:R-:W-:-:S05]  /*3ac0*/  HADD2.F32 R26, -RZ, R26.H0_H0 ;  /* 0x2000001aff1a7230 */ /* 0x000fca0000004100 */
[----:B----4-:R-:W-:Y:S01]  /*3ad0*/  FMUL R27, R26, R15 ;  /* 0x0000000f1a1b7220 */ /* 0x010fe20000400000 */
[----:B------:R-:W-:-:S03]  /*3ae0*/  PRMT R26, RZ, 0x7610, R26 ;  /* 0x00007610ff1a7816 */ /* 0x000fc6000000001a */
[----:B------:R-:W-:-:S05]  /*3af0*/  FFMA R27, R146, R11, R27 ;  /* 0x0000000b921b7223 */ /* 0x000fca000000001b */
[----:B------:R-:W-:-:S05]  /*3b00*/  F2FP.SATFINITE.E4M3.F32.PACK_AB_MERGE_C R27, RZ, R27, RZ ;  /* 0x0000001bff1b723e */ /* 0x000fca00048070ff */
[----:B------:R4:W-:Y:S01]  /*3b10*/  @!P4 STG.E.U8 desc[UR18][R18.64+0x1], R27 ;  /* 0x0000011b1200c986 */ /* 0x0009e2000c101112 */
[----:B------:R-:W-:Y:S05]  /*3b20*/  @P5 BRA `(.L_x_51) ;  /* 0x0000000000045947 */ /* 0x000fea0003800000 */
[----:B------:R0:W5:Y:S02]  /*3b30*/  LDG.E.U8 R26, desc[UR18][R4.64+0x8] ;  /* 0x00000812041a7981 */ /* 0x000164000c1e1100 */
.L_x_51:
[----:B------:R-:W-:Y:S05]  /*3b40*/  BSYNC B1 ;  /* 0x0000000000017941 */ /* 0x000fea0003800000 */
.L_x_50:
[----:B-----5:R-:W-:Y:S01]  /*3b50*/  LOP3.LUT R26, R26, 0xff, RZ, 0xc0, !PT ;  /* 0x000000ff1a1a7812 */ /* 0x020fe200078ec0ff */
[----:B------:R-:W-:Y:S01]  /*3b60*/  BSSY B1, `(.L_x_52) ;  /* 0x000000b000017945 */ /* 0x000fe20003800000 */
[----:B------:R-:W-:Y:S02]  /*3b70*/  ISETP.LT.OR P4, PT, R6, 0xa, !P1 ;  /* 0x0000000a0600780c */ /* 0x000fe40004f81670 */
[----:B------:R-:W-:-:S05]  /*3b80*/  F2FP.F16.E4M3.UNPACK_B R26, R26 ;  /* 0x0000001aff1a723e */ /* 0x000fca00020006ff */
[----:B------:R-:W-:-:S05]  /*3b90*/  HADD2.F32 R26, -RZ, R26.H0_H0 ;  /* 0x2000001aff1a7230 */ /* 0x000fca0000004100 */
[----:B------:R-:W-:-:S04]  /*3ba0*/  FMUL R26, R26, R15 ;  /* 0x0000000f1a1a7220 */ /* 0x000fc80000400000 */
[----:B------:R-:W-:-:S05]  /*3bb0*/  FFMA R26, R143, R11, R26 ;  /* 0x0000000b8f1a7223 */ /* 0x000fca000000001a */
[----:B----4-:R-:W-:Y:S02]  /*3bc0*/  F2FP.SATFINITE.E4M3.F32.PACK_AB_MERGE_C R27, RZ, R26, RZ ;  /* 0x0000001aff1b723e */ /* 0x010fe400048070ff */
[----:B------:R-:W-:-:S03]  /*3bd0*/  PRMT R26, RZ, 0x7610, R26 ;  /* 0x00007610ff1a7816 */ /* 0x000fc6000000001a */
[----:B------:R4:W-:Y:S01]  /*3be0*/  @!P5 STG.E.U8 desc[UR18][R20.64+0x8], R27 ;  /* 0x0000081b1400d986 */ /* 0x0009e2000c101112 */
[----:B------:R-:W-:Y:S05]  /*3bf0*/  @P4 BRA `(.L_x_53) ;  /* 0x0000000000044947 */ /* 0x000fea0003800000 */
[----:B------:R0:W5:Y:S02]  /*3c00*/  LDG.E.U8 R26, desc[UR18][R4.64+0x9] ;  /* 0x00000912041a7981 */ /* 0x000164000c1e1100 */
.L_x_53:
[----:B------:R-:W-:Y:S05]  /*3c10*/  BSYNC B1 ;  /* 0x0000000000017941 */ /* 0x000fea0003800000 */
.L_x_52:
        /* <DEDUP_REMOVED lines=12> */
.L_x_55:
[----:B------:R-:W-:Y:S05]  /*3ce0*/  BSYNC B1 ;  /* 0x0000000000017941 */ /* 0x000fea0003800000 */
.L_x_54:
        /* <DEDUP_REMOVED lines=12> */
.L_x_57:
[----:B------:R-:W-:Y:S05]  /*3db0*/  BSYNC B1 ;  /* 0x0000000000017941 */ /* 0x000fea0003800000 */
.L_x_56:
        /* <DEDUP_REMOVED lines=12> */
.L_x_59:
[----:B------:R-:W-:Y:S05]  /*3e80*/  BSYNC B1 ;  /* 0x0000000000017941 */ /* 0x000fea0003800000 */
.L_x_58:
        /* <DEDUP_REMOVED lines=12> */
.L_x_61:
[----:B------:R-:W-:Y:S05]  /*3f50*/  BSYNC B1 ;  /* 0x0000000000017941 */ /* 0x000fea0003800000 */
.L_x_60:
        /* <DEDUP_REMOVED lines=12> */
.L_x_63:
[----:B------:R-:W-:Y:S05]  /*4020*/  BSYNC B1 ;  /* 0x0000000000017941 */ /* 0x000fea0003800000 */
.L_x_62:
        /* <DEDUP_REMOVED lines=12> */
.L_x_65:
[----:B------:R-:W-:Y:S05]  /*40f0*/  BSYNC B1 ;  /* 0x0000000000017941 */ /* 0x000fea0003800000 */
.L_x_64:
        /* <DEDUP_REMOVED lines=12> */
.L_x_67:
[----:B------:R-:W-:Y:S05]  /*41c0*/  BSYNC B1 ;  /* 0x0000000000017941 */ /* 0x000fea0003800000 */
.L_x_66:
        /* <DEDUP_REMOVED lines=12> */
.L_x_69:
[----:B------:R-:W-:Y:S05]  /*4290*/  BSYNC B1 ;  /* 0x0000000000017941 */ /* 0x000fea0003800000 */
.L_x_68:
        /* <DEDUP_REMOVED lines=12> */
.L_x_71:
[----:B------:R-:W-:Y:S05]  /*4360*/  BSYNC B1 ;  /* 0x0000000000017941 */ /* 0x000fea0003800000 */
.L_x_70:
        /* <DEDUP_REMOVED lines=12> */
.L_x_73:
[----:B------:R-:W-:Y:S05]  /*4430*/  BSYNC B1 ;  /* 0x0000000000017941 */ /* 0x000fea0003800000 */
.L_x_72:
        /* <DEDUP_REMOVED lines=12> */
.L_x_75:
[----:B------:R-:W-:Y:S05]  /*4500*/  BSYNC B1 ;  /* 0x0000000000017941 */ /* 0x000fea0003800000 */
.L_x_74:
        /* <DEDUP_REMOVED lines=12> */
.L_x_77:
[----:B------:R-:W-:Y:S05]  /*45d0*/  BSYNC B1 ;  /* 0x0000000000017941 */ /* 0x000fea0003800000 */
.L_x_76:
        /* <DEDUP_REMOVED lines=12> */
.L_x_79:
[----:B------:R-:W-:Y:S05]  /*46a0*/  BSYNC B1 ;  /* 0x0000000000017941 */ /* 0x000fea0003800000 */
.L_x_78:
        /* <DEDUP_REMOVED lines=12> */
.L_x_81:
[----:B------:R-:W-:Y:S05]  /*4770*/  BSYNC B1 ;  /* 0x0000000000017941 */ /* 0x000fea0003800000 */
.L_x_80:
        /* <DEDUP_REMOVED lines=12> */
.L_x_83:
[----:B------:R-:W-:Y:S05]  /*4840*/  BSYNC B1 ;  /* 0x0000000000017941 */ /* 0x000fea0003800000 */
.L_x_82:
        /* <DEDUP_REMOVED lines=12> */
.L_x_85:
[----:B------:R-:W-:Y:S05]  /*4910*/  BSYNC B1 ;  /* 0x0000000000017941 */ /* 0x000fea0003800000 */
.L_x_84:
        /* <DEDUP_REMOVED lines=12> */
.L_x_87:
[----:B------:R-:W-:Y:S05]  /*49e0*/  BSYNC B1 ;  /* 0x0000000000017941 */ /* 0x000fea0003800000 */
.L_x_86:
        /* <DEDUP_REMOVED lines=12> */
.L_x_89:
[----:B------:R-:W-:Y:S05]  /*4ab0*/  BSYNC B1 ;  /* 0x0000000000017941 */ /* 0x000fea0003800000 */
.L_x_88:
        /* <DEDUP_REMOVED lines=12> */
.L_x_91:
[----:B------:R-:W-:Y:S05]  /*4b80*/  BSYNC B1 ;  /* 0x0000000000017941 */ /* 0x000fea0003800000 */
.L_x_90:
        /* <DEDUP_REMOVED lines=12> */
.L_x_93:
[----:B------:R-:W-:Y:S05]  /*4c50*/  BSYNC B1 ;  /* 0x0000000000017941 */ /* 0x000fea0003800000 */
.L_x_92:
        /* <DEDUP_REMOVED lines=12> */
.L_x_95:
[----:B------:R-:W-:Y:S05]  /*4d20*/  BSYNC B1 ;  /* 0x0000000000017941 */ /* 0x000fea0003800000 */
.L_x_94:
        /* <DEDUP_REMOVED lines=12> */
.L_x_97:
[----:B------:R-:W-:Y:S05]  /*4df0*/  BSYNC B1 ;  /* 0x0000000000017941 */ /* 0x000fea0003800000 */
.L_x_96:
        /* <DEDUP_REMOVED lines=12> */
.L_x_99:
[----:B------:R-:W-:Y:S05]  /*4ec0*/  BSYNC B1 ;  /* 0x0000000000017941 */ /* 0x000fea0003800000 */
.L_x_98:
        /* <DEDUP_REMOVED lines=12> */
.L_x_101:
[----:B------:R-:W-:Y:S05]  /*4f90*/  BSYNC B1 ;  /* 0x0000000000017941 */ /* 0x000fea0003800000 */
.L_x_100:
        /* <DEDUP_REMOVED lines=12> */
.L_x_103:
[----:B------:R-:W-:Y:S05]  /*5060*/  BSYNC B1 ;  /* 0x0000000000017941 */ /* 0x000fea0003800000 */
.L_x_102:
        /* <DEDUP_REMOVED lines=12> */
.L_x_105:
[----:B------:R-:W-:Y:S05]  /*5130*/  BSYNC B1 ;  /* 0x0000000000017941 */ /* 0x000fea0003800000 */
.L_x_104:
        /* <DEDUP_REMOVED lines=12> */
.L_x_107:
[----:B------:R-:W-:Y:S05]  /*5200*/  BSYNC B1 ;  /* 0x0000000000017941 */ /* 0x000fea0003800000 */
.L_x_106:
        /* <DEDUP_REMOVED lines=12> */
.L_x_109:
[----:B------:R-:W-:Y:S05]  /*52d0*/  BSYNC B1 ;  /* 0x0000000000017941 */ /* 0x000fea0003800000 */
.L_x_108:
        /* <DEDUP_REMOVED lines=12> */
.L_x_111:
[----:B------:R-:W-:Y:S05]  /*53a0*/  BSYNC B1 ;  /* 0x0000000000017941 */ /* 0x000fea0003800000 */
.L_x_110:
        /* <DEDUP_REMOVED lines=12> */
.L_x_113:
[----:B------:R-:W-:Y:S05]  /*5470*/  BSYNC B1 ;  /* 0x0000000000017941 */ /* 0x000fea0003800000 */
.L_x_112:
        /* <DEDUP_REMOVED lines=12> */
.L_x_115:
[----:B------:R-:W-:Y:S05]  /*5540*/  BSYNC B1 ;  /* 0x0000000000017941 */ /* 0x000fea0003800000 */
.L_x_114:
        /* <DEDUP_REMOVED lines=12> */
.L_x_117:
[----:B------:R-:W-:Y:S05]  /*5610*/  BSYNC B1 ;  /* 0x0000000000017941 */ /* 0x000fea0003800000 */
.L_x_116:
        /* <DEDUP_REMOVED lines=12> */
.L_x_119:
[----:B------:R-:W-:Y:S05]  /*56e0*/  BSYNC B1 ;  /* 0x0000000000017941 */ /* 0x000fea0003800000 */
.L_x_118:
        /* <DEDUP_REMOVED lines=12> */
.L_x_121:
[----:B------:R-:W-:Y:S05]  /*57b0*/  BSYNC B1 ;  /* 0x0000000000017941 */ /* 0x000fea0003800000 */
.L_x_120:
        /* <DEDUP_REMOVED lines=12> */
.L_x_123:
[----:B------:R-:W-:Y:S05]  /*5880*/  BSYNC B1 ;  /* 0x0000000000017941 */ /* 0x000fea0003800000 */
.L_x_122:
        /* <DEDUP_REMOVED lines=12> */
.L_x_125:
[----:B------:R-:W-:Y:S05]  /*5950*/  BSYNC B1 ;  /* 0x0000000000017941 */ /* 0x000fea0003800000 */
.L_x_124:
        /* <DEDUP_REMOVED lines=12> */
.L_x_127:
[----:B------:R-:W-:Y:S05]  /*5a20*/  BSYNC B1 ;  /* 0x0000000000017941 */ /* 0x000fea0003800000 */
.L_x_126:
        /* <DEDUP_REMOVED lines=12> */
.L_x_129:
[----:B------:R-:W-:Y:S05]  /*5af0*/  BSYNC B1 ;  /* 0x0000000000017941 */ /* 0x000fea0003800000 */
.L_x_128:
        /* <DEDUP_REMOVED lines=12> */
.L_x_131:
[----:B------:R-:W-:Y:S05]  /*5bc0*/  BSYNC B1 ;  /* 0x0000000000017941 */ /* 0x000fea0003800000 */
.L_x_130:
        /* <DEDUP_REMOVED lines=12> */
.L_x_133:
[----:B------:R-:W-:Y:S05]  /*5c90*/  BSYNC B1 ;  /* 0x0000000000017941 */ /* 0x000fea0003800000 */
.L_x_132:
        /* <DEDUP_REMOVED lines=12> */
.L_x_135:
[----:B------:R-:W-:Y:S05]  /*5d60*/  BSYNC B1 ;  /* 0x0000000000017941 */ /* 0x000fea0003800000 */
.L_x_134:
        /* <DEDUP_REMOVED lines=12> */
.L_x_137:
[----:B------:R-:W-:Y:S05]  /*5e30*/  BSYNC B1 ;  /* 0x0000000000017941 */ /* 0x000fea0003800000 */
.L_x_136:
        /* <DEDUP_REMOVED lines=12> */
.L_x_139:
[----:B------:R-:W-:Y:S05]  /*5f00*/  BSYNC B1 ;  /* 0x0000000000017941 */ /* 0x000fea0003800000 */
.L_x_138:
        /* <DEDUP_REMOVED lines=12> */
.L_x_141:
[----:B------:R-:W-:Y:S05]  /*5fd0*/  BSYNC B1 ;  /* 0x0000000000017941 */ /* 0x000fea0003800000 */
.L_x_140:
        /* <DEDUP_REMOVED lines=12> */
.L_x_143:
[----:B------:R-:W-:Y:S05]  /*60a0*/  BSYNC B1 ;  /* 0x0000000000017941 */ /* 0x000fea0003800000 */
.L_x_142:
        /* <DEDUP_REMOVED lines=12> */
.L_x_145:
[----:B------:R-:W-:Y:S05]  /*6170*/  BSYNC B1 ;  /* 0x0000000000017941 */ /* 0x000fea0003800000 */
.L_x_144:
        /* <DEDUP_REMOVED lines=12> */
.L_x_147:
[----:B------:R-:W-:Y:S05]  /*6240*/  BSYNC B1 ;  /* 0x0000000000017941 */ /* 0x000fea0003800000 */
.L_x_146:
        /* <DEDUP_REMOVED lines=12> */
.L_x_149:
[----:B------:R-:W-:Y:S05]  /*6310*/  BSYNC B1 ;  /* 0x0000000000017941 */ /* 0x000fea0003800000 */
.L_x_148:
        /* <DEDUP_REMOVED lines=12> */
.L_x_151:
[----:B------:R-:W-:Y:S05]  /*63e0*/  BSYNC B1 ;  /* 0x0000000000017941 */ /* 0x000fea0003800000 */
.L_x_150:
        /* <DEDUP_REMOVED lines=12> */
.L_x_153:
[----:B------:R-:W-:Y:S05]  /*64b0*/  BSYNC B1 ;  /* 0x0000000000017941 */ /* 0x000fea0003800000 */
.L_x_152:
        /* <DEDUP_REMOVED lines=12> */
.L_x_155:
[----:B------:R-:W-:Y:S05]  /*6580*/  BSYNC B1 ;  /* 0x0000000000017941 */ /* 0x000fea0003800000 */
.L_x_154:
        /* <DEDUP_REMOVED lines=12> */
.L_x_157:
[----:B------:R-:W-:Y:S05]  /*6650*/  BSYNC B1 ;  /* 0x0000000000017941 */ /* 0x000fea0003800000 */
.L_x_156:
        /* <DEDUP_REMOVED lines=12> */
.L_x_159:
[----:B------:R-:W-:Y:S05]  /*6720*/  BSYNC B1 ;  /* 0x0000000000017941 */ /* 0x000fea0003800000 */
.L_x_158:
        /* <DEDUP_REMOVED lines=12> */
.L_x_161:
[----:B------:R-:W-:Y:S05]  /*67f0*/  BSYNC B1 ;  /* 0x0000000000017941 */ /* 0x000fea0003800000 */
.L_x_160:
        /* <DEDUP_REMOVED lines=12> */
.L_x_163:
[----:B------:R-:W-:Y:S05]  /*68c0*/  BSYNC B1 ;  /* 0x0000000000017941 */ /* 0x000fea0003800000 */
.L_x_162:
[----:B-----5:R-:W-:Y:S01]  /*68d0*/  LOP3.LUT R26, R26, 0xff, RZ, 0xc0, !PT ;  /* 0x000000ff1a1a7812 */ /* 0x020fe200078ec0ff */
[----:B------:R-:W-:Y:S01]  /*68e0*/  BSSY B1, `(.L_x_164) ;  /* 0x000000b000017945 */ /* 0x000fe20003800000 */
[----:B------:R-:W-:Y:S02]  /*68f0*/  ISETP.LT.OR P1, PT, R6, 0x7a, !P1 ;  /* 0x0000007a0600780c */ /* 0x000fe40004f21670 */
[----:B------:R-:W-:-:S05]  /*6900*/  F2FP.F16.E4M3.UNPACK_B R26, R26 ;  /* 0x0000001aff1a723e */ /* 0x000fca00020006ff */
[----:B------:R-:W-:-:S05]  /*6910*/  HADD2.F32 R26, -RZ, R26.H0_H0 ;  /* 0x2000001aff1a7230 */ /* 0x000fca0000004100 */
[----:B------:R-:W-:-:S04]  /*6920*/  FMUL R26, R26, R15 ;  /* 0x0000000f1a1a7220 */ /* 0x000fc80000400000 */
[----:B------:R-:W-:Y:S01]  /*6930*/  FFMA R26, R17, R11, R26 ;  /* 0x0000000b111a7223 */ /* 0x000fe2000000001a */
[----:B------:R-:W-:-:S04]  /*6940*/  PRMT R17, RZ, 0x7610, R17 ;  /* 0x00007610ff117816 */ /* 0x000fc80000000011 */
[----:B----4-:R-:W-:-:S05]  /*6950*/  F2FP.SATFINITE.E4M3.F32.PACK_AB_MERGE_C R27, RZ, R26, RZ ;  /* 0x0000001aff1b723e */ /* 0x010fca00048070ff */
[----:B------:R4:W-:Y:S01]  /*6960*/  @!P5 STG.E.U8 desc[UR18][R20.64+0x78], R27 ;  /* 0x0000781b1400d986 */ /* 0x0009e2000c101112 */
[----:B------:R-:W-:Y:S05]  /*6970*/  @P1 BRA `(.L_x_165) ;  /* 0x0000000000041947 */ /* 0x000fea0003800000 */
[----:B------:R0:W5:Y:S02]  /*6980*/  LDG.E.U8 R17, desc[UR18][R4.64+0x79] ;  /* 0x0000791204117981 */ /* 0x000164000c1e1100 */
.L_x_165:
[----:B------:R-:W-:Y:S05]  /*6990*/  BSYNC B1 ;  /* 0x0000000000017941 */ /* 0x000fea0003800000 */
.L_x_164:
[----:B-----5:R-:W-:Y:S01]  /*69a0*/  LOP3.LUT R17, R17, 0xff, RZ, 0xc0, !PT ;  /* 0x000000ff11117812 */ /* 0x020fe200078ec0ff */
[----:B------:R-:W-:Y:S01]  /*69b0*/  BSSY B1, `(.L_x_166) ;  /* 0x000000b000017945 */ /* 0x000fe20003800000 */
[----:B------:R-:W-:Y:S02]  /*69c0*/  ISETP.LT.OR P4, PT, R6, 0x79, !P2 ;  /* 0x000000790600780c */ /* 0x000fe40005781670 */
[----:B------:R-:W-:-:S05]  /*69d0*/  F2FP.F16.E4M3.UNPACK_B R17, R17 ;  /* 0x00000011ff11723e */ /* 0x000fca00020006ff */
[----:B0-2---:R-:W-:-:S05]  /*69e0*/  HADD2.F32 R4, -RZ, R17.H0_H0 ;  /* 0x20000011ff047230 */ /* 0x005fca0000004100 */
[----:B------:R-:W-:Y:S01]  /*69f0*/  FMUL R5, R4, R15 ;  /* 0x0000000f04057220 */ /* 0x000fe20000400000 */
[----:B------:R-:W-:-:S03]  /*6a00*/  PRMT R4, RZ, 0x7610, R4 ;  /* 0x00007610ff047816 */ /* 0x000fc60000000004 */
[----:B------:R-:W-:-:S05]  /*6a10*/  FFMA R5, R22, R11, R5 ;  /* 0x0000000b16057223 */ /* 0x000fca0000000005 */
[----:B------:R-:W-:-:S05]  /*6a20*/  F2FP.SATFINITE.E4M3.F32.PACK_AB_MERGE_C R5, RZ, R5, RZ ;  /* 0x00000005ff05723e */ /* 0x000fca00048070ff */
[----:B------:R0:W-:Y:S01]  /*6a30*/  @!P1 STG.E.U8 desc[UR18][R20.64+0x79], R5 ;  /* 0x0000790514009986 */ /* 0x0001e2000c101112 */
[----:B------:R-:W-:Y:S05]  /*6a40*/  @P4 BRA `(.L_x_167) ;  /* 0x0000000000044947 */ /* 0x000fea0003800000 */
[----:B------:R2:W5:Y:S02]  /*6a50*/  LDG.E.U8 R4, desc[UR18][R24.64+0x78] ;  /* 0x0000781218047981 */ /* 0x000564000c1e1100 */
.L_x_167:
[----:B------:R-:W-:Y:S05]  /*6a60*/  BSYNC B1 ;  /* 0x0000000000017941 */ /* 0x000fea0003800000 */
.L_x_166:
[----:B-----5:R-:W-:Y:S01]  /*6a70*/  LOP3.LUT R4, R4, 0xff, RZ, 0xc0, !PT ;  /* 0x000000ff04047812 */ /* 0x020fe200078ec0ff */
[----:B------:R-:W-:Y:S01]  /*6a80*/  BSSY B1, `(.L_x_168) ;  /* 0x000000b000017945 */ /* 0x000fe20003800000 */
[----:B------:R-:W-:Y:S02]  /*6a90*/  ISETP.LT.OR P2, PT, R6, 0x7a, !P2 ;  /* 0x0000007a0600780c */ /* 0x000fe40005741670 */
[----:B------:R-:W-:-:S05]  /*6aa0*/  F2FP.F16.E4M3.UNPACK_B R4, R4 ;  /* 0x00000004ff04723e */ /* 0x000fca00020006ff */
[----:B------:R-:W-:-:S05]  /*6ab0*/  HADD2.F32 R4, -RZ, R4.H0_H0 ;  /* 0x20000004ff047230 */ /* 0x000fca0000004100 */
[----:B------:R-:W-:-:S04]  /*6ac0*/  FMUL R4, R4, R15 ;  /* 0x0000000f04047220 */ /* 0x000fc80000400000 */
[----:B------:R-:W-:-:S05]  /*6ad0*/  FFMA R4, R23, R11, R4 ;  /* 0x0000000b17047223 */ /* 0x000fca0000000004 */
[----:B0-----:R-:W-:Y:S02]  /*6ae0*/  F2FP.SATFINITE.E4M3.F32.PACK_AB_MERGE_C R5, RZ, R4, RZ ;  /* 0x00000004ff05723e */ /* 0x001fe400048070ff */
[----:B------:R-:W-:-:S03]  /*6af0*/  PRMT R4, RZ, 0x7610, R4 ;  /* 0x00007610ff047816 */ /* 0x000fc60000000004 */
[----:B------:R0:W-:Y:S01]  /*6b00*/  @!P4 STG.E.U8 desc[UR18][R18.64+0x78], R5 ;  /* 0x000078051200c986 */ /* 0x0001e2000c101112 */
[----:B------:R-:W-:Y:S05]  /*6b10*/  @P2 BRA `(.L_x_169) ;  /* 0x0000000000042947 */ /* 0x000fea0003800000 */
[----:B------:R0:W5:Y:S02]  /*6b20*/  LDG.E.U8 R4, desc[UR18][R24.64+0x79] ;  /* 0x0000791218047981 */ /* 0x000164000c1e1100 */
.L_x_169:
[----:B------:R-:W-:Y:S05]  /*6b30*/  BSYNC B1 ;  /* 0x0000000000017941 */ /* 0x000fea0003800000 */
.L_x_168:
[----:B------:R-:W-:Y:S05]  /*6b40*/  @P2 BRA `(.L_x_170) ;  /* 0x0000001000282947 */ /* 0x000fea0003800000 */
[----:B-----5:R-:W-:-:S04]  /*6b50*/  LOP3.LUT R4, R4, 0xff, RZ, 0xc0, !PT ;  /* 0x000000ff04047812 */ /* 0x020fc800078ec0ff */
[----:B------:R-:W-:-:S05]  /*6b60*/  F2FP.F16.E4M3.UNPACK_B R4, R4 ;  /* 0x00000004ff04723e */ /* 0x000fca00020006ff */
[----:B------:R-:W-:-:S05]  /*6b70*/  HADD2.F32 R4, -RZ, R4.H0_H0 ;  /* 0x20000004ff047230 */ /* 0x000fca0000004100 */
[----:B0-----:R-:W-:-:S04]  /*6b80*/  FMUL R5, R4, R15 ;  /* 0x0000000f04057220 */ /* 0x001fc80000400000 */
[----:B------:R-:W-:-:S05]  /*6b90*/  FFMA R5, R88, R11, R5 ;  /* 0x0000000b58057223 */ /* 0x000fca0000000005 */
[----:B------:R-:W-:-:S05]  /*6ba0*/  F2FP.SATFINITE.E4M3.F32.PACK_AB_MERGE_C R5, RZ, R5, RZ ;  /* 0x00000005ff05723e */ /* 0x000fca00048070ff */
[----:B------:R0:W-:Y:S01]  /*6bb0*/  STG.E.U8 desc[UR18][R18.64+0x79], R5 ;  /* 0x0000790512007986 */ /* 0x0001e2000c101112 */
[----:B------:R-:W-:Y:S05]  /*6bc0*/  BRA `(.L_x_170) ;  /* 0x0000001000087947 */ /* 0x000fea0003800000 */
.L_x_41:
[----:B------:R-:W-:Y:S01]  /*6bd0*/  ISETP.GE.AND P2, PT, R31, 0x1, PT ;  /* 0x000000011f00780c */ /* 0x000fe20003f46270 */
[-C--:B------:R-:W-:Y:S01]  /*6be0*/  FMUL R147, R147, R11.reuse ;  /* 0x0000000b93937220 */ /* 0x080fe20000400000 */
[-C--:B------:R-:W-:Y:S01]  /*6bf0*/  FMUL R148, R148, R11.reuse ;  /* 0x0000000b94947220 */ /* 0x080fe20000400000 */
[----:B------:R-:W-:Y:S01]  /*6c00*/  ISETP.GE.AND P1, PT, R31, 0x9, PT ;  /* 0x000000091f00780c */ /* 0x000fe20003f26270 */
[-C--:B------:R-:W-:Y:S01]  /*6c10*/  FMUL R146, R146, R11.reuse ;  /* 0x0000000b92927220 */ /* 0x080fe20000400000 */
[C---:B------:R-:W-:Y:S01]  /*6c20*/  ISETP.LT.OR P5, PT, R6.reuse, 0x1, !P2 ;  /* 0x000000010600780c */ /* 0x040fe200057a1670 */
[-C--:B------:R-:W-:Y:S01]  /*6c30*/  FMUL R145, R145, R11.reuse ;  /* 0x0000000b91917220 */ /* 0x080fe20000400000 */
[----:B------:R-:W-:Y:S01]  /*6c40*/  ISETP.LT.OR P4, PT, R6, 0x2, !P2 ;  /* 0x000000020600780c */ /* 0x000fe20005781670 */
[----:B------:R-:W-:Y:S01]  /*6c50*/  FMUL R143, R143, R11 ;  /* 0x0000000b8f8f7220 */ /* 0x000fe20000400000 */
[----:B------:R-:W-:Y:S01]  /*6c60*/  F2FP.SATFINITE.E4M3.F32.PACK_AB_MERGE_C R147, RZ, R147, RZ ;  /* 0x00000093ff93723e */ /* 0x000fe200048070ff */
[-C--:B------:R-:W-:Y:S01]  /*6c70*/  FMUL R144, R144, R11.reuse ;  /* 0x0000000b90907220 */ /* 0x080fe20000400000 */
[----:B------:R-:W-:Y:S01]  /*6c80*/  F2FP.SATFINITE.E4M3.F32.PACK_AB_MERGE_C R5, RZ, R148, RZ ;  /* 0x00000094ff05723e */ /* 0x000fe200048070ff */
[-C--:B------:R-:W-:Y:S01]  /*6c90*/  FMUL R141, R141, R11.reuse ;  /* 0x0000000b8d8d7220 */ /* 0x080fe20000400000 */
[----:B------:R-:W-:Y:S01]  /*6ca0*/  ISETP.LT.OR P6, PT, R6, 0x9, !P2 ;  /* 0x000000090600780c */ /* 0x000fe200057c1670 */
[-C--:B------:R-:W-:Y:S01]  /*6cb0*/  FMUL R142, R142, R11.reuse ;  /* 0x0000000b8e8e7220 */ /* 0x080fe20000400000 */
[----:B------:R-:W-:Y:S01]  /*6cc0*/  F2FP.SATFINITE.E4M3.F32.PACK_AB_MERGE_C R25, RZ, R146, RZ ;  /* 0x00000092ff19723e */ /* 0x000fe200048070ff */
[----:B------:R-:W-:Y:S01]  /*6cd0*/  FMUL R140, R140, R11 ;  /* 0x0000000b8c8c7220 */ /* 0x000fe20000400000 */
[----:B------:R-:W-:Y:S01]  /*6ce0*/  F2FP.SATFINITE.E4M3.F32.PACK_AB_MERGE_C R145, RZ, R145, RZ ;  /* 0x00000091ff91723e */ /* 0x000fe200048070ff */
[----:B------:R-:W-:Y:S01]  /*6cf0*/  @!P5 STG.E.U8 desc[UR18][R20.64], R147 ;  /* 0x000000931400d986 */ /* 0x000fe2000c101112 */
[C---:B------:R-:W-:Y:S01]  /*6d00*/  ISETP.LT.OR P5, PT, R6.reuse, 0x2, !P1 ;  /* 0x000000020600780c */ /* 0x040fe20004fa1670 */
[----:B------:R-:W-:Y:S01]  /*6d10*/  FMUL R139, R139, R11 ;  /* 0x0000000b8b8b7220 */ /* 0x000fe20000400000 */
[----:B------:R-:W-:Y:S01]  /*6d20*/  F2FP.SATFINITE.E4M3.F32.PACK_AB_MERGE_C R143, RZ, R143, RZ ;  /* 0x0000008fff8f723e */ /* 0x000fe200048070ff */
[----:B------:R0:W-:Y:S01]  /*6d30*/  @!P4 STG.E.U8 desc[UR18][R20.64+0x1], R5 ;  /* 0x000001051400c986 */ /* 0x0001e2000c101112 */
[----:B------:R-:W-:Y:S01]  /*6d40*/  ISETP.LT.OR P4, PT, R6, 0x1, !P1 ;  /* 0x000000010600780c */ /* 0x000fe20004f81670 */
[----:B------:R-:W-:Y:S01]  /*6d50*/  FMUL R137, R137, R11 ;  /* 0x0000000b89897220 */ /* 0x000fe20000400000 */
[----:B------:R-:W-:Y:S01]  /*6d60*/  F2FP.SATFINITE.E4M3.F32.PACK_AB_MERGE_C R141, RZ, R141, RZ ;  /* 0x0000008dff8d723e */ /* 0x000fe200048070ff */
[-C--:B------:R-:W-:Y:S01]  /*6d70*/  FMUL R138, R138, R11.reuse ;  /* 0x0000000b8a8a7220 */ /* 0x080fe20000400000 */
[----:B------:R-:W-:Y:S01]  /*6d80*/  F2FP.SATFINITE.E4M3.F32.PACK_AB_MERGE_C R27, RZ, R142, RZ ;  /* 0x0000008eff1b723e */ /* 0x000fe200048070ff */
[----:B------:R-:W-:Y:S01]  /*6d90*/  FMUL R135, R135, R11 ;  /* 0x0000000b87877220 */ /* 0x000fe20000400000 */
[----:B------:R-:W-:Y:S01]  /*6da0*/  F2FP.SATFINITE.E4M3.F32.PACK_AB_MERGE_C R139, RZ, R139, RZ ;  /* 0x0000008bff8b723e */ /* 0x000fe200048070ff */
[----:B------:R-:W-:Y:S01]  /*6db0*/  FMUL R136, R136, R11 ;  /* 0x0000000b88887220 */ /* 0x000fe20000400000 */
[----:B------:R-:W-:Y:S01]  /*6dc0*/  F2FP.SATFINITE.E4M3.F32.PACK_AB_MERGE_C R137, RZ, R137, RZ ;  /* 0x00000089ff89723e */ /* 0x000fe200048070ff */
[----:B------:R1:W-:Y:S01]  /*6dd0*/  @!P5 STG.E.U8 desc[UR18][R18.64+0x1], R25 ;  /* 0x000001191200d986 */ /* 0x0003e2000c101112 */
[----:B------:R-:W-:Y:S01]  /*6de0*/  ISETP.LT.OR P5, PT, R6, 0xa, !P2 ;  /* 0x0000000a0600780c */ /* 0x000fe200057a1670 */
[-C--:B------:R-:W-:Y:S01]  /*6df0*/  FMUL R134, R134, R11.reuse ;  /* 0x0000000b86867220 */ /* 0x080fe20000400000 */
[----:B0-----:R-:W-:Y:S01]  /*6e00*/  F2FP.SATFINITE.E4M3.F32.PACK_AB_MERGE_C R5, RZ, R144, RZ ;  /* 0x00000090ff05723e */ /* 0x001fe200048070ff */
[----:B------:R-:W-:Y:S01]  /*6e10*/  @!P4 STG.E.U8 desc[UR18][R18.64], R145 ;  /* 0x000000911200c986 */ /* 0x000fe2000c101112 */
[C---:B------:R-:W-:Y:S01]  /*6e20*/  ISETP.LT.OR P4, PT, R6.reuse, 0x9, !P1 ;  /* 0x000000090600780c */ /* 0x040fe20004f81670 */
[----:B------:R-:W-:Y:S01]  /*6e30*/  FMUL R133, R133, R11 ;  /* 0x0000000b85857220 */ /* 0x000fe20000400000 */
[----:B------:R-:W-:Y:S01]  /*6e40*/  F2FP.SATFINITE.E4M3.F32.PACK_AB_MERGE_C R135, RZ, R135, RZ ;  /* 0x00000087ff87723e */ /* 0x000fe200048070ff */
[----:B------:R-:W-:Y:S01]  /*6e50*/  @!P6 STG.E.U8 desc[UR18][R20.64+0x8], R143 ;  /* 0x0000088f1400e986 */ /* 0x000fe2000c101112 */
[----:B------:R-:W-:Y:S01]  /*6e60*/  ISETP.LT.OR P6, PT, R6, 0xa, !P1 ;  /* 0x0000000a0600780c */ /* 0x000fe20004fc1670 */
[----:B------:R-:W-:Y:S01]  /*6e70*/  FMUL R131, R131, R11 ;  /* 0x0000000b83837220 */ /* 0x000fe20000400000 */
[----:B------:R-:W-:Y:S01]  /*6e80*/  F2FP.SATFINITE.E4M3.F32.PACK_AB_MERGE_C R133, RZ, R133, RZ ;  /* 0x00000085ff85723e */ /* 0x000fe200048070ff */
[-C--:B------:R-:W-:Y:S01]  /*6e90*/  FMUL R132, R132, R11.reuse ;  /* 0x0000000b84847220 */ /* 0x080fe20000400000 */
[----:B-1----:R-:W-:Y:S01]  /*6ea0*/  F2FP.SATFINITE.E4M3.F32.PACK_AB_MERGE_C R25, RZ, R140, RZ ;  /* 0x0000008cff19723e */ /* 0x002fe200048070ff */
[----:B------:R0:W-:Y:S01]  /*6eb0*/  @!P5 STG.E.U8 desc[UR18][R20.64+0x9], R5 ;  /* 0x000009051400d986 */ /* 0x0001e2000c101112 */
[C---:B------:R-:W-:Y:S01]  /*6ec0*/  ISETP.LT.OR P5, PT, R6.reuse, 0x12, !P2 ;  /* 0x000000120600780c */ /* 0x040fe200057a1670 */
[----:B------:R-:W-:Y:S01]  /*6ed0*/  FMUL R129, R129, R11 ;  /* 0x0000000b81817220 */ /* 0x000fe20000400000 */
[----:B------:R-:W-:Y:S01]  /*6ee0*/  F2FP.SATFINITE.E4M3.F32.PACK_AB_MERGE_C R131, RZ, R131, RZ ;  /* 0x00000083ff83723e */ /* 0x000fe200048070ff */
[----:B------:R-:W-:Y:S01]  /*6ef0*/  @!P4 STG.E.U8 desc[UR18][R18.64+0x8], R141 ;  /* 0x0000088d1200c986 */ /* 0x000fe2000c101112 */
[----:B------:R-:W-:Y:S01]  /*6f00*/  ISETP.LT.OR P4, PT, R6, 0x11, !P2 ;  /* 0x000000110600780c */ /* 0x000fe20005781670 */
[----:B------:R-:W-:Y:S01]  /*6f10*/  FMUL R130, R130, R11 ;  /* 0x0000000b82827220 */ /* 0x000fe20000400000 */
[----:B------:R-:W-:Y:S01]  /*6f20*/  F2FP.SATFINITE.E4M3.F32.PACK_AB_MERGE_C R129, RZ, R129, RZ ;  /* 0x00000081ff81723e */ /* 0x000fe200048070ff */
[----:B------:R1:W-:Y:S01]  /*6f30*/  @!P6 STG.E.U8 desc[UR18][R18.64+0x9], R27 ;  /* 0x0000091b1200e986 */ /* 0x0003e2000c101112 */
[----:B------:R-:W-:Y:S01]  /*6f40*/  ISETP.LT.OR P6, PT, R6, 0x11, !P1 ;  /* 0x000000110600780c */ /* 0x000fe20004fc1670 */
[-C--:B------:R-:W-:Y:S01]  /*6f50*/  FMUL R128, R128, R11.reuse ;  /* 0x0000000b80807220 */ /* 0x080fe20000400000 */
[-C--:B------:R-:W-:Y:S01]  /*6f60*/  FMUL R127, R127, R11.reuse ;  /* 0x0000000b7f7f7220 */ /* 0x080fe20000400000 */
[----:B0-----:R-:W-:Y:S01]  /*6f70*/  F2FP.SATFINITE.E4M3.F32.PACK_AB_MERGE_C R5, RZ, R138, RZ ;  /* 0x0000008aff05723e */ /* 0x001fe200048070ff */
[-C--:B------:R-:W-:Y:S01]  /*6f80*/  FMUL R125, R125, R11.reuse ;  /* 0x0000000b7d7d7220 */ /* 0x080fe20000400000 */
[----:B------:R0:W-:Y:S01]  /*6f90*/  @!P5 STG.E.U8 desc[UR18][R20.64+0x11], R25 ;  /* 0x000011191400d986 */ /* 0x0001e2000c101112 */
[----:B------:R-:W-:Y:S01]  /*6fa0*/  ISETP.LT.OR P5, PT, R6, 0x12, !P1 ;  /* 0x000000120600780c */ /* 0x000fe20004fa1670 */
[----:B------:R-:W-:Y:S01]  /*6fb0*/  FMUL R126, R126, R11 ;  /* 0x0000000b7e7e7220 */ /* 0x000fe20000400000 */
[----:B------:R-:W-:Y:S01]  /*6fc0*/  F2FP.SATFINITE.E4M3.F32.PACK_AB_MERGE_C R127, RZ, R127, RZ ;  /* 0x0000007fff7f723e */ /* 0x000fe200048070ff */
[----:B------:R-:W-:Y:S01]  /*6fd0*/  @!P4 STG.E.U8 desc[UR18][R20.64+0x10], R139 ;  /* 0x0000108b1400c986 */ /* 0x000fe2000c101112 */
[C---:B------:R-:W-:Y:S01]  /*6fe0*/  ISETP.LT.OR P4, PT, R6.reuse, 0x19, !P2 ;  /* 0x000000190600780c */ /* 0x040fe20005781670 */
[-C--:B------:R-:W-:Y:S01]  /*6ff0*/  FMUL R123, R123, R11.reuse ;  /* 0x0000000b7b7b7220 */ /* 0x080fe20000400000 */
[----:B-1----:R-:W-:Y:S01]  /*7000*/  F2FP.SATFINITE.E4M3.F32.PACK_AB_MERGE_C R27, RZ, R136, RZ ;  /* 0x00000088ff1b723e */ /* 0x002fe200048070ff */
[----:B------:R-:W-:Y:S01]  /*7010*/  @!P6 STG.E.U8 desc[UR18][R18.64+0x10], R137 ;  /* 0x000010891200e986 */ /* 0x000fe2000c101112 */
[----:B------:R-:W-:Y:S01]  /*7020*/  ISETP.LT.OR P6, PT, R6, 0x1a, !P2 ;  /* 0x0000001a0600780c */ /* 0x000fe200057c1670 */
[----:B------:R-:W-:Y:S01]  /*7030*/  FMUL R124, R124, R11 ;  /* 0x0000000b7c7c7220 */ /* 0x000fe20000400000 */
[----:B------:R-:W-:Y:S01]  /*7040*/  F2FP.SATFINITE.E4M3.F32.PACK_AB_MERGE_C R125, RZ, R125, RZ ;  /* 0x0000007dff7d723e */ /* 0x000fe200048070ff */
[-C--:B------:R-:W-:Y:S01]  /*7050*/  FMUL R122, R122, R11.reuse ;  /* 0x0000000b7a7a7220 */ /* 0x080fe20000400000 */
[----:B0-----:R-:W-:Y:S01]  /*7060*/  F2FP.SATFINITE.E4M3.F32.PACK_AB_MERGE_C R25, RZ, R134, RZ ;  /* 0x00000086ff19723e */ /* 0x001fe200048070ff */
[----:B------:R0:W-:Y:S01]  /*7070*/  @!P5 STG.E.U8 desc[UR18][R18.64+0x11], R5 ;  /* 0x000011051200d986 */ /* 0x0001e2000c101112 */
[C---:B------:R-:W-:Y:S01]  /*7080*/  ISETP.LT.OR P5, PT, R6.reuse, 0x1a, !P1 ;  /* 0x0000001a0600780c */ /* 0x040fe20004fa1670 */
        /* <DEDUP_REMOVED lines=11> */
[----:B0-----:R-:W-:Y:S01]  /*7140*/  F2FP.SATFINITE.E4M3.F32.PACK_AB_MERGE_C R5, RZ, R132, RZ ;  /* 0x00000084ff05723e */ /* 0x001fe200048070ff */
[----:B------:R0:W-:Y:S01]  /*7150*/  @!P5 STG.E.U8 desc[UR18][R18.64+0x19], R25 ;  /* 0x000019191200d986 */ /* 0x0001e2000c101112 */
[----:B------:R-:W-:Y:S01]  /*7160*/  ISETP.LT.OR P5, PT, R6, 0x22, !P2 ;  /* 0x000000220600780c */ /* 0x000fe200057a1670 */
[----:B------:R-:W-:Y:S01]  /*7170*/  FMUL R118, R118, R11 ;  /* 0x0000000b76767220 */ /* 0x000fe20000400000 */
[----:B------:R-:W-:Y:S01]  /*7180*/  F2FP.SATFINITE.E4M3.F32.PACK_AB_MERGE_C R117, RZ, R117, RZ ;  /* 0x00000075ff75723e */ /* 0x000fe200048070ff */
[----:B------:R-:W-:Y:S01]  /*7190*/  @!P4 STG.E.U8 desc[UR18][R18.64+0x18], R133 ;  /* 0x000018851200c986 */ /* 0x000fe2000c101112 */
[----:B------:R-:W-:Y:S01]  /*71a0*/  ISETP.LT.OR P4, PT, R6, 0x21, !P1 ;  /* 0x000000210600780c */ /* 0x000fe20004f81670 */
[-C--:B------:R-:W-:Y:S01]  /*71b0*/  FMUL R116, R116, R11.reuse ;  /* 0x0000000b74747220 */ /* 0x080fe20000400000 */
[----:B-1----:R-:W-:Y:S01]  /*71c0*/  F2FP.SATFINITE.E4M3.F32.PACK_AB_MERGE_C R27, RZ, R130, RZ ;  /* 0x00000082ff1b723e */ /* 0x002fe200048070ff */
[----:B------:R-:W-:Y:S01]  /*71d0*/  @!P6 STG.E.U8 desc[UR18][R20.64+0x20], R131 ;  /* 0x000020831400e986 */ /* 0x000fe2000c101112 */
[----:B------:R-:W-:Y:S01]  /*71e0*/  ISETP.LT.OR P6, PT, R6, 0x22, !P1 ;  /* 0x000000220600780c */ /* 0x000fe20004fc1670 */
[-C--:B------:R-:W-:Y:S01]  /*71f0*/  FMUL R115, R115, R11.reuse ;  /* 0x0000000b73737220 */ /* 0x080fe20000400000 */
[-C--:B------:R-:W-:Y:S01]  /*7200*/  FMUL R113, R113, R11.reuse ;  /* 0x0000000b71717220 */ /* 0x080fe20000400000 */
[----:B0-----:R-:W-:Y:S01]  /*7210*/  F2FP.SATFINITE.E4M3.F32.PACK_AB_MERGE_C R25, RZ, R128, RZ ;  /* 0x00000080ff19723e */ /* 0x001fe200048070ff */
[-C--:B------:R-:W-:Y:S01]  /*7220*/  FMUL R114, R114, R11.reuse ;  /* 0x0000000b72727220 */ /* 0x080fe20000400000 */
        /* <DEDUP_REMOVED lines=33> */
[C---:B------:R-:W-:Y:S01]  /*7440*/  ISETP.LT.OR P4, PT, R6.reuse, 0x31, !P1 ;  /* 0x000000310600780c */ /* 0x040fe20004f81670 */
[-C--:B------:R-:W-:Y:S01]  /*7450*/  FMUL R103, R103, R11.reuse ;  /* 0x0000000b67677220 */ /* 0x080fe20000400000 */
[-C--:B------:R-:W-:Y:S01]  /*7460*/  FMUL R101, R101, R11.reuse ;  /* 0x0000000b65657220 */ /* 0x080fe20000400000 */
        /* <DEDUP_REMOVED lines=15> */
[C---:B------:R-:W-:Y:S01]  /*7560*/  ISETP.LT.OR P6, PT, R6.reuse, 0x3a, !P1 ;  /* 0x0000003a0600780c */ /* 0x040fe20004fc1670 */
        /* <DEDUP_REMOVED lines=20> */
[-C--:B------:R-:W-:Y:S01]  /*76b0*/  FMUL R92, R92, R11.reuse ;  /* 0x0000000b5c5c7220 */ /* 0x080fe20000400000 */
[-C--:B------:R-:W-:Y:S01]  /*76c0*/  FMUL R89, R89, R11.reuse ;  /* 0x0000000b59597220 */ /* 0x080fe20000400000 */
        /* <DEDUP_REMOVED lines=19> */
[----:B------:R-:W-:-:S02]  /*7800*/  ISETP.LT.OR P6, PT, R6, 0x51, !P2 ;  /* 0x000000510600780c */ /* 0x000fc400057c1670 */
[----:B------:R-:W-:Y:S02]  /*7810*/  F2FP.SATFINITE.E4M3.F32.PACK_AB_MERGE_C R23, RZ, R23, RZ ;  /* 0x00000017ff17723e */ /* 0x000fe400048070ff */
[----:B0-----:R-:W-:Y:S01]  /*7820*/  F2FP.SATFINITE.E4M3.F32.PACK_AB_MERGE_C R5, RZ, R108, RZ ;  /* 0x0000006cff05723e */ /* 0x001fe200048070ff */
[----:B------:R0:W-:Y:S01]  /*7830*/  @!P5 STG.E.U8 desc[UR18][R18.64+0x49], R25 ;  /* 0x000049191200d986 */ /* 0x0001e2000c101112 */
[----:B------:R-:W-:-:S03]  /*7840*/  ISETP.LT.OR P5, PT, R6, 0x52, !P2 ;  /* 0x000000520600780c */ /* 0x000fc600057a1670 */
[----:B------:R-:W-:Y:S01]  /*7850*/  @!P4 STG.E.U8 desc[UR18][R18.64+0x48], R109 ;  /* 0x0000486d1200c986 */ /* 0x000fe2000c101112 */
[C---:B------:R-:W-:Y:S02]  /*7860*/  ISETP.LT.OR P4, PT, R6.reuse, 0x51, !P1 ;  /* 0x000000510600780c */ /* 0x040fe40004f81670 */
[----:B-1----:R-:W-:Y:S01]  /*7870*/  F2FP.SATFINITE.E4M3.F32.PACK_AB_MERGE_C R27, RZ, R106, RZ ;  /* 0x0000006aff1b723e */ /* 0x002fe200048070ff */
[----:B------:R-:W-:Y:S01]  /*7880*/  @!P6 STG.E.U8 desc[UR18][R20.64+0x50], R107 ;  /* 0x0000506b1400e986 */ /* 0x000fe2000c101112 */
[----:B------:R-:W-:Y:S02]  /*7890*/  ISETP.LT.OR P6, PT, R6, 0x52, !P1 ;  /* 0x000000520600780c */ /* 0x000fe40004fc1670 */
[----:B0-----:R-:W-:-:S03]  /*78a0*/  F2FP.SATFINITE.E4M3.F32.PACK_AB_MERGE_C R25, RZ, R104, RZ ;  /* 0x00000068ff19723e */ /* 0x001fc600048070ff */
[----:B------:R0:W-:Y:S01]  /*78b0*/  @!P5 STG.E.U8 desc[UR18][R20.64+0x51], R5 ;  /* 0x000051051400d986 */ /* 0x0001e2000c101112 */
[----:B------:R-:W-:-:S03]  /*78c0*/  ISETP.LT.OR P5, PT, R6, 0x5a, !P2 ;  /* 0x0000005a0600780c */ /* 0x000fc600057a1670 */
[----:B------:R-:W-:Y:S01]  /*78d0*/  @!P4 STG.E.U8 desc[UR18][R18.64+0x50], R105 ;  /* 0x000050691200c986 */ /* 0x000fe2000c101112 */
[----:B------:R-:W-:-:S03]  /*78e0*/  ISETP.LT.OR P4, PT, R6, 0x59, !P2 ;  /* 0x000000590600780c */ /* 0x000fc60005781670 */
[----:B------:R1:W-:Y:S01]  /*78f0*/  @!P6 STG.E.U8 desc[UR18][R18.64+0x51], R27 ;  /* 0x0000511b1200e986 */ /* 0x0003e2000c101112 */
[----:B------:R-:W-:Y:S02]  /*7900*/  ISETP.LT.OR P6, PT, R6, 0x59, !P1 ;  /* 0x000000590600780c */ /* 0x000fe40004fc1670 */
[----:B0-----:R-:W-:-:S03]  /*7910*/  F2FP.SATFINITE.E4M3.F32.PACK_AB_MERGE_C R5, RZ, R102, RZ ;  /* 0x00000066ff05723e */ /* 0x001fc600048070ff */
        /* <DEDUP_REMOVED lines=31> */
[C---:B------:R-:W-:Y:S02]  /*7b10*/  ISETP.LT.OR P5, PT, R6.reuse, 0x79, !P2 ;  /* 0x000000790600780c */ /* 0x040fe400057a1670 */
[C---:B------:R-:W-:Y:S01]  /*7b20*/  ISETP.LT.OR P2, PT, R6.reuse, 0x7a, !P2 ;  /* 0x0000007a0600780c */ /* 0x040fe20005741670 */
[----:B------:R2:W-:Y:S01]  /*7b30*/  @!P4 STG.E.U8 desc[UR18][R20.64+0x70], R91 ;  /* 0x0000705b1400c986 */ /* 0x0005e2000c101112 */
[C---:B------:R-:W-:Y:S02]  /*7b40*/  ISETP.LT.OR P4, PT, R6.reuse, 0x72, !P1 ;  /* 0x000000720600780c */ /* 0x040fe40004f81670 */
[----:B-1----:R-:W-:Y:S01]  /*7b50*/  F2FP.SATFINITE.E4M3.F32.PACK_AB_MERGE_C R27, RZ, R88, RZ ;  /* 0x00000058ff1b723e */ /* 0x002fe200048070ff */
[----:B------:R2:W-:Y:S01]  /*7b60*/  @!P6 STG.E.U8 desc[UR18][R18.64+0x70], R89 ;  /* 0x000070591200e986 */ /* 0x0005e2000c101112 */
[C---:B------:R-:W-:Y:S02]  /*7b70*/  ISETP.LT.OR P6, PT, R6.reuse, 0x79, !P1 ;  /* 0x000000790600780c */ /* 0x040fe40004fc1670 */
[----:B------:R-:W-:-:S02]  /*7b80*/  ISETP.LT.OR P1, PT, R6, 0x7a, !P1 ;  /* 0x0000007a0600780c */ /* 0x000fc40004f21670 */
[----:B0-----:R-:W-:-:S05]  /*7b90*/  F2FP.SATFINITE.E4M3.F32.PACK_AB_MERGE_C R25, RZ, R22, RZ ;  /* 0x00000016ff19723e */ /* 0x001fca00048070ff */
[----:B------:R2:W-:Y:S04]  /*7ba0*/  @!P4 STG.E.U8 desc[UR18][R18.64+0x71], R5 ;  /* 0x000071051200c986 */ /* 0x0005e8000c101112 */
[----:B------:R2:W-:Y:S04]  /*7bb0*/  @!P5 STG.E.U8 desc[UR18][R20.64+0x78], R17 ;  /* 0x000078111400d986 */ /* 0x0005e8000c101112 */
[----:B------:R2:W-:Y:S04]  /*7bc0*/  @!P2 STG.E.U8 desc[UR18][R20.64+0x79], R25 ;  /* 0x000079191400a986 */ /* 0x0005e8000c101112 */
[----:B------:R2:W-:Y:S04]  /*7bd0*/  @!P6 STG.E.U8 desc[UR18][R18.64+0x78], R23 ;  /* 0x000078171200e986 */ /* 0x0005e8000c101112 */
[----:B------:R2:W-:Y:S02]  /*7be0*/  @!P1 STG.E.U8 desc[UR18][R18.64+0x79], R27 ;  /* 0x0000791b12009986 */ /* 0x0005e4000c101112 */
.L_x_170:
[----:B------:R-:W-:Y:S05]  /*7bf0*/  BSYNC B0 ;  /* 0x0000000000007941 */ /* 0x000fea0003800000 */
.L_x_40:
[C---:B------:R-:W-:Y:S01]  /*7c00*/  LEA R2, P1, R8.reuse, R2, 0x1 ;  /* 0x0000000208027211 */ /* 0x040fe200078208ff */
[----:B------:R-:W-:Y:S01]  /*7c10*/  ULDC.64 UR6, c[0x0][0x650] ;  /* 0x0001940000067ab9 */ /* 0x000fe20000000a00 */
[----:B-----5:R-:W-:Y:S01]  /*7c20*/  IMAD.U32 R4, RZ, RZ, UR16 ;  /* 0x00000010ff047e24 */ /* 0x020fe2000f8e00ff */
[----:B--2---:R-:W-:Y:S01]  /*7c30*/  PRMT R17, RZ, 0x7610, R17 ;  /* 0x00007610ff117816 */ /* 0x004fe20000000011 */
[----:B------:R-:W-:Y:S01]  /*7c40*/  IMAD.MOV.U32 R6, RZ, RZ, -0x1 ;  /* 0xffffffffff067424 */ /* 0x000fe200078e00ff */
[----:B------:R-:W-:Y:S01]  /*7c50*/  LEA.HI.X R3, R8, R3, R0, 0x1, P1 ;  /* 0x0000000308037211 */ /* 0x000fe200008f0c00 */
[----:B------:R2:W-:Y:S01]  /*7c60*/  SYNCS.ARRIVE.TRANS64.A1T0 RZ, [R4+UR21], RZ ;  /* 0x000000ff04ff79a7 */ /* 0x0005e20008100015 */
[----:B------:R-:W-:Y:S01]  /*7c70*/  ISETP.GE.U32.AND P1, PT, R2, UR6, PT ;  /* 0x0000000602007c0c */ /* 0x000fe2000bf26070 */
[----:B0-----:R-:W-:-:S03]  /*7c80*/  IMAD.MOV.U32 R5, RZ, RZ, -0x1 ;  /* 0xffffffffff057424 */ /* 0x001fc600078e00ff */
[----:B------:R-:W-:Y:S01]  /*7c90*/  ISETP.GE.U32.AND.EX P1, PT, R3, UR7, PT, P1 ;  /* 0x0000000703007c0c */ /* 0x000fe2000bf26110 */
[----:B--2---:R-:W-:-:S12]  /*7ca0*/  IMAD.MOV.U32 R4, RZ, RZ, -0x1 ;  /* 0xffffffffff047424 */ /* 0x004fd800078e00ff */
[----:B------:R-:W-:Y:S05]  /*7cb0*/  @P1 BRA `(.L_x_171) ;  /* 0x0000000400601947 */ /* 0x000fea0003800000 */
[----:B------:R-:W0:Y:S01]  /*7cc0*/  S2R R28, SR_CTAID.X ;  /* 0x00000000001c7919 */ /* 0x000e220000002500 */
[----:B------:R-:W2:Y:S01]  /*7cd0*/  LDC.64 R22, c[0x0][0x628] ;  /* 0x00018a00ff167b82 */ /* 0x000ea20000000a00 */
[----:B------:R-:W-:Y:S01]  /*7ce0*/  ULDC UR6, c[0x0][0x150] ;  /* 0x0000540000067ab9 */ /* 0x000fe20000000800 */
[----:B-1--4-:R-:W-:Y:S01]  /*7cf0*/  IMAD.MOV.U32 R20, RZ, RZ, R2 ;  /* 0x000000ffff147224 */ /* 0x012fe200078e0002 */
[----:B------:R-:W1:Y:S01]  /*7d00*/  S2R R30, SR_CTAID.Y ;  /* 0x00000000001e7919 */ /* 0x000e620000002600 */
[----:B------:R-:W-:-:S04]  /*7d10*/  IMAD.MOV.U32 R21, RZ, RZ, R3 ;  /* 0x000000ffff157224 */ /* 0x000fc800078e0003 */
[----:B------:R-:W4:Y:S08]  /*7d20*/  LDC R31, c[0x0][0x144] ;  /* 0x00005100ff1f7b82 */ /* 0x000f300000000800 */
[----:B------:R-:W1:Y:S08]  /*7d30*/  LDC R6, c[0x0][0x630] ;  /* 0x00018c00ff067b82 */ /* 0x000e700000000800 */
[----:B------:R-:W1:Y:S01]  /*7d40*/  LDC.64 R26, c[0x0][0x620] ;  /* 0x00018800ff1a7b82 */ /* 0x000e620000000a00 */
[----:B--2---:R-:W-:-:S04]  /*7d50*/  ISETP.NE.U32.AND P1, PT, R22, RZ, PT ;  /* 0x000000ff1600720c */ /* 0x004fc80003f25070 */
[----:B------:R-:W-:Y:S02]  /*7d60*/  ISETP.NE.AND.EX P1, PT, R23, RZ, PT, P1 ;  /* 0x000000ff1700720c */ /* 0x000fe40003f25310 */
[----:B0-----:R-:W-:-:S05]  /*7d70*/  I2FP.F32.U32 R4, R28 ;  /* 0x0000001c00047245 */ /* 0x001fca0000201000 */
[----:B------:R-:W-:-:S04]  /*7d80*/  FMUL R4, R4, UR6 ;  /* 0x0000000604047c20 */ /* 0x000fc80008400000 */
[----:B------:R0:W2:Y:S02]  /*7d90*/  F2I.U32.TRUNC.NTZ R29, R4 ;  /* 0x00000004001d7305 */ /* 0x0000a4000020f000 */
[----:B----4-:R-:W-:Y:S05]  /*7da0*/  @!P1 BRA `(.L_x_172) ;  /* 0x0000000000289947 */ /* 0x010fea0003800000 */
[----:B------:R-:W4:Y:S02]  /*7db0*/  LDC R5, c[0x0][0x634] ;  /* 0x00018d00ff057b82 */ /* 0x000f240000000800 */
[----:B----4-:R-:W-:-:S05]  /*7dc0*/  IADD3 R17, P1, R2, R5, RZ ;  /* 0x0000000502117210 */ /* 0x010fca0007f3e0ff */
[----:B---3--:R-:W-:-:S04]  /*7dd0*/  IMAD.X R25, RZ, RZ, R3, P1 ;  /* 0x000000ffff197224 */ /* 0x008fc800008e0603 */
[----:B0-----:R-:W-:-:S04]  /*7de0*/  IMAD.WIDE.U32 R4, R25, R22, RZ ;  /* 0x0000001619047225 */ /* 0x001fc800078e00ff */
[----:B------:R-:W-:-:S04]  /*7df0*/  IMAD.WIDE.U32 R18, P1, R17, R23, R4 ;  /* 0x0000001711127225 */ /* 0x000fc80007820004 */
[----:B------:R-:W-:-:S04]  /*7e00*/  IMAD.WIDE.U32 R4, R17, R22, RZ ;  /* 0x0000001611047225 */ /* 0x000fc800078e00ff */
[----:B------:R-:W-:Y:S01]  /*7e10*/  IMAD.X R21, RZ, RZ, RZ, P1 ;  /* 0x000000ffff157224 */ /* 0x000fe200008e06ff */
[----:B------:R-:W-:Y:S01]  /*7e20*/  IADD3 RZ, P1, R5, R18, RZ ;  /* 0x0000001205ff7210 */ /* 0x000fe20007f3e0ff */
[----:B------:R-:W-:-:S04]  /*7e30*/  IMAD.MOV.U32 R20, RZ, RZ, R19 ;  /* 0x000000ffff147224 */ /* 0x000fc800078e0013 */
[----:B------:R-:W-:-:S08]  /*7e40*/  IMAD.WIDE.U32.X R20, R25, R23, R20, P1 ;  /* 0x0000001719147225 */ /* 0x000fd000008e0414 */
.L_x_172:
[----:B------:R-:W4:Y:S01]  /*7e50*/  LDC.64 R34, c[0x0][0x640] ;  /* 0x00019000ff227b82 */ /* 0x000f220000000a00 */
[-C--:B-1-3--:R-:W-:Y:S01]  /*7e60*/  SHF.R.U64 R24, R20, R6.reuse, R21 ;  /* 0x0000000614187219 */ /* 0x08afe20000001215 */
[----:B--2---:R-:W-:Y:S01]  /*7e70*/  IMAD.MOV R29, RZ, RZ, -R29 ;  /* 0x000000ffff1d7224 */ /* 0x004fe200078e0a1d */
[----:B0-----:R-:W-:Y:S01]  /*7e80*/  SHF.R.U32.HI R4, RZ, R6, R21 ;  /* 0x00000006ff047219 */ /* 0x001fe20000011615 */
[----:B------:R-:W-:Y:S01]  /*7e90*/  ULDC UR6, c[0x0][0x154] ;  /* 0x0000550000067ab9 */ /* 0x000fe20000000800 */
[----:B------:R-:W-:Y:S01]  /*7ea0*/  IADD3 R17, P1, RZ, -R24, RZ ;  /* 0x80000018ff117210 */ /* 0x000fe20007f3e0ff */
[----:B------:R-:W-:Y:S02]  /*7eb0*/  IMAD R29, R31, R29, R28 ;  /* 0x0000001d1f1d7224 */ /* 0x000fe400078e021c */
[----:B------:R-:W0:Y:S01]  /*7ec0*/  LDC R18, c[0x0][0x618] ;  /* 0x00018600ff127b82 */ /* 0x000e220000000800 */
[----:B------:R-:W-:Y:S02]  /*7ed0*/  IMAD.MOV.U32 R19, RZ, RZ, -0x1 ;  /* 0xffffffffff137424 */ /* 0x000fe400078e00ff */
[----:B------:R-:W-:-:S02]  /*7ee0*/  IMAD.X R5, RZ, RZ, ~R4, P1 ;  /* 0x000000ffff057224 */ /* 0x000fc400008e0e04 */
[----:B------:R-:W-:Y:S02]  /*7ef0*/  IMAD.MOV.U32 R21, RZ, RZ, 0x1 ;  /* 0x00000001ff157424 */ /* 0x000fe400078e00ff */
[-C--:B------:R-:W-:Y:S01]  /*7f00*/  IMAD R6, R5, R26.reuse, RZ ;  /* 0x0000001a05067224 */ /* 0x080fe200078e02ff */
[----:B------:R-:W1:Y:S01]  /*7f10*/  LDC R20, c[0x0][0x608] ;  /* 0x00018200ff147b82 */ /* 0x000e620000000800 */
[----:B------:R-:W-:-:S04]  /*7f20*/  IMAD.WIDE.U32 R4, R17, R26, R2 ;  /* 0x0000001a11047225 */ /* 0x000fc800078e0002 */
[----:B------:R-:W-:Y:S01]  /*7f30*/  IMAD R17, R17, R27, R6 ;  /* 0x0000001b11117224 */ /* 0x000fe200078e0206 */
[----:B------:R-:W-:Y:S02]  /*7f40*/  I2FP.F32.U32 R6, R30 ;  /* 0x0000001e00067245 */ /* 0x000fe40000201000 */
[----:B------:R-:W2:Y:S01]  /*7f50*/  LDC R32, c[0x0][0x658] ;  /* 0x00019600ff207b82 */ /* 0x000ea20000000800 */
[----:B------:R-:W-:Y:S01]  /*7f60*/  IMAD.IADD R5, R5, 0x1, R17 ;  /* 0x0000000105057824 */ /* 0x000fe200078e0211 */
[----:B----4-:R-:W-:Y:S01]  /*7f70*/  ISETP.NE.U32.AND P1, PT, R34, RZ, PT ;  /* 0x000000ff2200720c */ /* 0x010fe20003f25070 */
[----:B------:R-:W-:-:S03]  /*7f80*/  FMUL R17, R6, UR6 ;  /* 0x0000000606117c20 */ /* 0x000fc60008400000 */
[----:B------:R-:W-:Y:S01]  /*7f90*/  ISETP.NE.AND.EX P1, PT, R35, RZ, PT, P1 ;  /* 0x000000ff2300720c */ /* 0x000fe20003f25310 */
[----:B------:R3:W4:Y:S01]  /*7fa0*/  F2I.U32.TRUNC.NTZ R25, R17 ;  /* 0x0000001100197305 */ /* 0x000722000020f000 */
[----:B------:R-:W3:Y:S01]  /*7fb0*/  LDC R27, c[0x0][0x148] ;  /* 0x00005200ff1b7b82 */ /* 0x000ee20000000800 */
[-CC-:B0-----:R-:W-:Y:S02]  /*7fc0*/  SHF.R.U64 R22, R4, R18.reuse, R5.reuse ;  /* 0x0000001204167219 */ /* 0x181fe40000001205 */
[----:B------:R-:W-:-:S05]  /*7fd0*/  SHF.R.U32.HI R5, RZ, R18, R5 ;  /* 0x00000012ff057219 */ /* 0x000fca0000011605 */
[----:B------:R-:W0:Y:S01]  /*7fe0*/  LDC R28, c[0x0][0x600] ;  /* 0x00018000ff1c7b82 */ /* 0x000e220000000800 */
[-CC-:B-1----:R-:W-:Y:S02]  /*7ff0*/  SHF.R.U64 R6, R22, R20.reuse, R5.reuse ;  /* 0x0000001416067219 */ /* 0x182fe40000001205 */
[----:B------:R-:W-:-:S05]  /*8000*/  SHF.R.U32.HI R5, RZ, R20, R5 ;  /* 0x00000014ff057219 */ /* 0x000fca0000011605 */
[----:B------:R-:W1:Y:S01]  /*8010*/  LDC R33, c[0x0][0x648] ;  /* 0x00019200ff217b82 */ /* 0x000e620000000800 */
[-CC-:B--2---:R-:W-:Y:S02]  /*8020*/  SHF.R.U64 R26, R6, R32.reuse, R5.reuse ;  /* 0x00000020061a7219 */ /* 0x184fe40000001205 */
[-C--:B------:R-:W-:Y:S02]  /*8030*/  SHF.L.U32 R19, R19, R32.reuse, RZ ;  /* 0x0000002013137219 */ /* 0x080fe400000006ff */
[-C--:B------:R-:W-:Y:S01]  /*8040*/  SHF.R.U32.HI R5, RZ, R32.reuse, R5 ;  /* 0x00000020ff057219 */ /* 0x080fe20000011605 */
[----:B------:R-:W-:Y:S01]  /*8050*/  IMAD.MOV.U32 R4, RZ, RZ, R26 ;  /* 0x000000ffff047224 */ /* 0x000fe200078e001a */
[----:B------:R-:W-:Y:S01]  /*8060*/  SHF.L.U32 R32, R21, R32, RZ ;  /* 0x0000002015207219 */ /* 0x000fe200000006ff */
[----:B------:R-:W2:Y:S01]  /*8070*/  LDC R36, c[0x0][0x638] ;  /* 0x00018e00ff247b82 */ /* 0x000ea20000000800 */
[----:B------:R-:W-:-:S07]  /*8080*/  LOP3.LUT R31, RZ, R19, RZ, 0x33, !PT ;  /* 0x00000013ff1f7212 */ /* 0x000fce00078e33ff */
[----:B------:R-:W0:Y:S01]  /*8090*/  LDC R37, c[0x0][0x610] ;  /* 0x00018400ff257b82 */ /* 0x000e220000000800 */
[----:B----4-:R-:W-:Y:S05]  /*80a0*/  @!P1 BRA `(.L_x_173) ;  /* 0x0000000000289947 */ /* 0x010fea0003800000 */
[----:B---3--:R-:W3:Y:S02]  /*80b0*/  LDC R17, c[0x0][0x64c] ;  /* 0x00019300ff117b82 */ /* 0x008ee40000000800 */
        /* <DEDUP_REMOVED lines=9> */
.L_x_173:
[----:B-1----:R-:W-:Y:S01]  /*8150*/  SHF.R.U64 R4, R4, R33, R5 ;  /* 0x0000002104047219 */ /* 0x002fe20000001205 */
[----:B0-----:R-:W-:Y:S01]  /*8160*/  VIADD R19, R28, 0xffffffff ;  /* 0xffffffff1c137836 */ /* 0x001fe20000000000 */
[----:B---3--:R-:W-:Y:S01]  /*8170*/  LOP3.LUT R17, R6, R31, RZ, 0xc0, !PT ;  /* 0x0000001f06117212 */ /* 0x008fe200078ec0ff */
[----:B------:R-:W-:Y:S02]  /*8180*/  IMAD.MOV R25, RZ, RZ, -R25 ;  /* 0x000000ffff197224 */ /* 0x000fe400078e0a19 */
[----:B------:R-:W-:Y:S01]  /*8190*/  IMAD.MOV R5, RZ, RZ, -R4 ;  /* 0x000000ffff057224 */ /* 0x000fe200078e0a04 */
[----:B------:R-:W-:Y:S01]  /*81a0*/  LOP3.LUT R19, R22, R19, RZ, 0xc0, !PT ;  /* 0x0000001316137212 */ /* 0x000fe200078ec0ff */
[----:B------:R-:W-:Y:S02]  /*81b0*/  IMAD R6, R32, R4, R17 ;  /* 0x0000000420067224 */ /* 0x000fe400078e0211 */
[----:B------:R-:W-:Y:S02]  /*81c0*/  @P3 IMAD R29, R27, R25, R30 ;  /* 0x000000191b1d3224 */ /* 0x000fe400078e021e */
[----:B--2---:R-:W-:-:S02]  /*81d0*/  IMAD R4, R5, R36, R26 ;  /* 0x0000002405047224 */ /* 0x004fc400078e021a */
[----:B------:R-:W-:Y:S02]  /*81e0*/  IMAD R6, R6, R37, R29 ;  /* 0x0000002506067224 */ /* 0x000fe400078e021d */
[----:B------:R-:W-:Y:S02]  /*81f0*/  IMAD R19, R4, R28, R19 ;  /* 0x0000001c04137224 */ /* 0x000fe400078e0213 */
[----:B------:R-:W-:Y:S02]  /*8200*/  IMAD.MOV.U32 R17, RZ, RZ, 0x1 ;  /* 0x00000001ff117424 */ /* 0x000fe400078e00ff */
[----:B------:R-:W-:Y:S01]  /*8210*/  IMAD.MOV.U32 R4, RZ, RZ, R24 ;  /* 0x000000ffff047224 */ /* 0x000fe200078e0018 */
[----:B------:R-:W-:Y:S02]  /*8220*/  SEL R5, R19, R6, !P3 ;  /* 0x0000000613057207 */ /* 0x000fe40005800000 */
[----:B------:R-:W-:-:S07]  /*8230*/  SEL R6, R6, R19, !P3 ;  /* 0x0000001306067207 */ /* 0x000fce0005800000 */
.L_x_171:
[----:B------:R-:W-:Y:S02]  /*8240*/  LOP3.LUT P1, RZ, R17, 0xff, RZ, 0xc0, !PT ;  /* 0x000000ff11ff7812 */ /* 0x000fe4000782c0ff */
[----:B------:R-:W-:-:S11]  /*8250*/  LOP3.LUT R150, R150, 0x1, RZ, 0x3c, !PT ;  /* 0x0000000196967812 */ /* 0x000fd600078e3cff */
[----:B------:R-:W-:Y:S05]  /*8260*/  @P1 BRA `(.L_x_174) ;  /* 0xffffff9400481947 */ /* 0x000fea000383ffff */
[----:B------:R-:W-:Y:S05]  /*8270*/  EXIT ;  /* 0x000000000000794d */ /* 0x000fea0003800000 */
.L_x_18:
[----:B------:R-:W-:-:S08]  /*8280*/  ISETP.NE.AND P0, PT, R17, RZ, PT ;  /* 0x000000ff1100720c */ /* 0x000fd00003f05270 */
[----:B--23-5:R-:W0:-:S00]  /*8290*/  USETMAXREG.DEALLOC.CTAPOOL 0x28 ;  /* 0x00000028000079c8 */ /* 0x02ce0000080e0500 */
[----:B------:R-:W-:Y:S05]  /*82a0*/  @P0 EXIT ;  /* 0x000000000000094d */ /* 0x000fea0003800000 */
[----:B0-----:R-:W-:Y:S01]  /*82b0*/  LOP3.LUT P0, RZ, R18, 0xff, RZ, 0xc0, !PT ;  /* 0x000000ff12ff7812 */ /* 0x001fe2000780c0ff */
[----:B------:R-:W-:Y:S02]  /*82c0*/  IMAD.MOV.U32 R12, RZ, RZ, 0x1 ;  /* 0x00000001ff0c7424 */ /* 0x000fe400078e00ff */
[----:B------:R-:W-:-:S10]  /*82d0*/  IMAD.MOV.U32 R13, RZ, RZ, RZ ;  /* 0x000000ffff0d7224 */ /* 0x000fd400078e00ff */
[----:B------:R-:W-:Y:S05]  /*82e0*/  @!P0 BRA `(.L_x_175) ;  /* 0x0000000c00208947 */ /* 0x000fea0003800000 */
[----:B------:R-:W0:Y:S01]  /*82f0*/  S2UR UR8, SR_CgaCtaId ;  /* 0x00000000000879c3 */ /* 0x000e220000008800 */
[----:B------:R-:W-:Y:S01]  /*8300*/  LOP3.LUT P0, RZ, R16, 0x1f, RZ, 0xc0, !PT ;  /* 0x0000001f10ff7812 */ /* 0x000fe2000780c0ff */
[----:B------:R-:W-:Y:S01]  /*8310*/  ULDC UR5, c[0x0][0x658] ;  /* 0x0001960000057ab9 */ /* 0x000fe20000000800 */
[----:B------:R-:W-:Y:S01]  /*8320*/  UMOV UR6, 0xffffffff ;  /* 0xffffffff00067882 */ /* 0x000fe20000000000 */
[----:B------:R-:W-:Y:S01]  /*8330*/  BSSY B0, `(.L_x_175) ;  /* 0x00000c3000007945 */ /* 0x000fe20003800000 */
[C---:B------:R-:W-:Y:S01]  /*8340*/  ISETP.NE.AND P2, PT, R14.reuse, RZ, PT ;  /* 0x000000ff0e00720c */ /* 0x040fe20003f45270 */
[----:B------:R-:W-:Y:S01]  /*8350*/  USHF.L.U32 UR6, UR6, UR5, URZ ;  /* 0x0000000506067299 */ /* 0x000fe2000800063f */
[----:B------:R-:W-:Y:S01]  /*8360*/  ISETP.NE.OR P0, PT, R14, RZ, !P0 ;  /* 0x000000ff0e00720c */ /* 0x000fe20004705670 */
[----:B------:R-:W-:Y:S01]  /*8370*/  IMAD.MOV.U32 R15, RZ, RZ, 0x1 ;  /* 0x00000001ff0f7424 */ /* 0x000fe200078e00ff */
[----:B------:R-:W-:Y:S01]  /*8380*/  LOP3.LUT R14, R7, 0x2, RZ, 0xfc, !PT ;  /* 0x00000002070e7812 */ /* 0x000fe200078efcff */
[----:B------:R-:W-:Y:S01]  /*8390*/  IMAD.MOV.U32 R12, RZ, RZ, 0x1 ;  /* 0x00000001ff0c7424 */ /* 0x000fe200078e00ff */
[----:B------:R-:W-:Y:S01]  /*83a0*/  ULDC UR4, c[0x0][0x600] ;  /* 0x0001800000047ab9 */ /* 0x000fe20000000800 */
[----:B------:R-:W-:Y:S01]  /*83b0*/  IMAD.MOV.U32 R13, RZ, RZ, RZ ;  /* 0x000000ffff0d7224 */ /* 0x000fe200078e00ff */
[----:B------:R-:W-:Y:S01]  /*83c0*/  UMOV UR7, 0x1 ;  /* 0x0000000100077882 */ /* 0x000fe20000000000 */
[----:B------:R-:W-:-:S02]  /*83d0*/  UIADD3 UR21, UR13, 0x1, URZ ;  /* 0x000000010d157890 */ /* 0x000fc4000fffe03f */
[----:B------:R-:W-:Y:S02]  /*83e0*/  UIADD3 UR16, UR4, -0x1, URZ ;  /* 0xffffffff04107890 */ /* 0x000fe4000fffe03f */
[----:B------:R-:W-:Y:S02]  /*83f0*/  USHF.L.U32 UR18, UR7, UR5, URZ ;  /* 0x0000000507127299 */ /* 0x000fe4000800063f */
[----:B------:R-:W-:Y:S01]  /*8400*/  ULOP3.LUT UR17, URZ, UR6, URZ, 0x33, !UPT ;  /* 0x000000063f117292 */ /* 0x000fe2000f8e333f */
[----:B------:R-:W-:Y:S01]  /*8410*/  ULDC.64 UR22, c[0x0][0x198] ;  /* 0x0000660000167ab9 */ /* 0x000fe20000000a00 */
[----:B0-----:R-:W-:-:S10]  /*8420*/  IMAD.U32 R17, RZ, RZ, UR8 ;  /* 0x00000008ff117e24 */ /* 0x001fd4000f8e00ff */
.L_x_187:
[----:B------:R-:W-:-:S03]  /*8430*/  UMOV UR4, 0xffffffff ;  /* 0xffffffff00047882 */ /* 0x000fc60000000000 */
[----:B------:R-:W-:Y:S05]  /*8440*/  BRA.DIV UR4, `(.L_x_176) ;  /* 0x0000001604e07947 */ /* 0x000fea000b800000 */
[----:B------:R-:W-:-:S13]  /*8450*/  ELECT P1, URZ, PT ;  /* 0x00000000003f782f */ /* 0x000fda0003820000 */
.L_x_214:
[----:B------:R-:W0:Y:S01]  /*8460*/  LDC R10, c[0x0][0x28c] ;  /* 0x0000a300ff0a7b82 */ /* 0x000e220000000800 */
[----:B------:R-:W-:Y:S01]  /*8470*/  BSSY B1, `(.L_x_177) ;  /* 0x000003b000017945 */ /* 0x000fe20003800000 */
[----:B0-----:R-:W-:-:S13]  /*8480*/  ISETP.LT.OR P1, PT, R10, 0x1, !P1 ;  /* 0x000000010a00780c */ /* 0x001fda0004f21670 */
[----:B------:R-:W-:Y:S05]  /*8490*/  @P1 BRA `(.L_x_178) ;  /* 0x0000000000e01947 */ /* 0x000fea0003800000 */
[----:B------:R-:W-:Y:S02]  /*84a0*/  IMAD R17, R6, 0x8, R17 ;  /* 0x0000000806117824 */ /* 0x000fe400078e0211 */
[----:B------:R-:W-:Y:S02]  /*84b0*/  IMAD.SHL.U32 R16, R5, 0x80, RZ ;  /* 0x0000008005107824 */ /* 0x000fe400078e00ff */
[----:B------:R-:W-:Y:S02]  /*84c0*/  IMAD.MOV.U32 R20, RZ, RZ, RZ ;  /* 0x000000ffff147224 */ /* 0x000fe400078e00ff */
[----:B------:R-:W-:Y:S02]  /*84d0*/  IMAD.U32 R22, RZ, RZ, UR21 ;  /* 0x00000015ff167e24 */ /* 0x000fe4000f8e00ff */
[----:B------:R-:W-:Y:S02]  /*84e0*/  IMAD.MOV.U32 R5, RZ, RZ, R12 ;  /* 0x000000ffff057224 */ /* 0x000fe400078e000c */
[----:B------:R-:W-:-:S02]  /*84f0*/  IMAD.MOV.U32 R6, RZ, RZ, R13 ;  /* 0x000000ffff067224 */ /* 0x000fc400078e000d */
[----:B------:R-:W-:-:S07]  /*8500*/  IMAD.SHL.U32 R18, R17, 0x8, RZ ;  /* 0x0000000811127824 */ /* 0x000fce00078e00ff */
.L_x_182:
[----:B------:R-:W0:Y:S01]  /*8510*/  S2UR UR4, SR_CgaCtaId ;  /* 0x00000000000479c3 */ /* 0x000e220000008800 */
[----:B------:R-:W-:-:S07]  /*8520*/  MOV R10, 0x400 ;  /* 0x00000400000a7802 */ /* 0x000fce0000000f00 */
[----:B------:R-:W1:Y:S01]  /*8530*/  @!P2 LDC R11, c[0x0][0x500] ;  /* 0x00014000ff0bab82 */ /* 0x000e620000000800 */
[----:B0-----:R-:W-:-:S05]  /*8540*/  IMAD.U32 R17, RZ, RZ, UR4 ;  /* 0x00000004ff117e24 */ /* 0x001fca000f8e00ff */
[----:B------:R-:W-:Y:S02]  /*8550*/  LEA R21, R17, R10, 0x18 ;  /* 0x0000000a11157211 */ /* 0x000fe400078ec0ff */
[----:B------:R-:W-:-:S03]  /*8560*/  SHF.L.U32 R10, R5, 0x1f, RZ ;  /* 0x0000001f050a7819 */ /* 0x000fc600000006ff */
[----:B------:R-:W-:-:S04]  /*8570*/  IMAD R19, R6, 0x8, R21 ;  /* 0x0000000806137824 */ /* 0x000fc800078e0215 */
[----:B------:R-:W0:Y:S02]  /*8580*/  SYNCS.PHASECHK.TRANS64.TRYWAIT P1, [R19+URZ+0x90], R10 ;  /* 0x0000900a130075a7 */ /* 0x000e24000802017f */
[----:B01----:R-:W-:Y:S05]  /*8590*/  @!P1 BRA `(.L_x_179) ;  /* 0x0000001400ac9947 */ /* 0x003fea0003800000 */
.L_x_215:
[----:B0-----:R-:W-:Y:S01]  /*85a0*/  PRMT R10, R14, 0x9910, RZ ;  /* 0x000099100e0a7816 */ /* 0x001fe200000000ff */
[----:B------:R0:W-:Y:S03]  /*85b0*/  @!P2 SYNCS.ARRIVE.TRANS64 RZ, [R19+URZ], R11 ;  /* 0x0000000b13ffa9a7 */ /* 0x0001e6000800003f */
[----:B------:R-:W-:-:S13]  /*85c0*/  ISETP.NE.AND P1, PT, R10, 0x2, PT ;  /* 0x000000020a00780c */ /* 0x000fda0003f25270 */
[----:B0-----:R-:W-:Y:S05]  /*85d0*/  @P1 BRA `(.L_x_180) ;  /* 0x0000000000041947 */ /* 0x001fea0003800000 */
[----:B------:R-:W-:Y:S01]  /*85e0*/  BPT.TRAP 0x1 ;  /* 0x000000040000795c */ /* 0x000fe20000300000 */
.L_x_180:
[----:B------:R-:W-:Y:S05]  /*85f0*/  @P0 BRA `(.L_x_181) ;  /* 0x0000000000040947 */ /* 0x000fea0003800000 */
[----:B------:R-:W-:Y:S01]  /*8600*/  BPT.TRAP 0x1 ;  /* 0x000000040000795c */ /* 0x000fe20000300000 */
.L_x_181:
[----:B------:R-:W-:Y:S01]  /*8610*/  IMAD R10, R6, 0x8, R17 ;  /* 0x00000008060a7824 */ /* 0x000fe200078e0211 */
[----:B------:R-:W-:Y:S01]  /*8620*/  R2UR UR9, R19 ;  /* 0x00000000130972ca */ /* 0x000fe200000e0000 */
[----:B------:R-:W-:Y:S01]  /*8630*/  VIADD R22, R22, 0xffffffff ;  /* 0xffffffff16167836 */ /* 0x000fe20000000000 */
[----:B------:R-:W-:Y:S01]  /*8640*/  UIADD3 UR4, UP0, UR22, 0xf0, URZ ;  /* 0x000000f016047890 */ /* 0x000fe2000ff1e03f */
[--C-:B------:R-:W-:Y:S01]  /*8650*/  IMAD.U32 R10, R10, 0x200, R21.reuse ;  /* 0x000002000a0a7824 */ /* 0x100fe200078e0015 */
[----:B------:R-:W-:Y:S01]  /*8660*/  R2UR UR11, R18 ;  /* 0x00000000120b72ca */ /* 0x000fe200000e0000 */
[----:B------:R-:W-:Y:S01]  /*8670*/  IMAD R21, R6, 0x2000, R21 ;  /* 0x0000200006157824 */ /* 0x000fe200078e0215 */
[----:B------:R-:W-:Y:S01]  /*8680*/  R2UR UR10, R20 ;  /* 0x00000000140a72ca */ /* 0x000fe200000e0000 */
[----:B------:R-:W-:Y:S01]  /*8690*/  UIADD3 UR24, UP1, UR22, 0x1f0, URZ ;  /* 0x000001f016187890 */ /* 0x000fe2000ff3e03f */
[----:B------:R-:W-:Y:S01]  /*86a0*/  R2UR UR5, R10 ;  /* 0x000000000a0572ca */ /* 0x000fe200000e0000 */
[----:B------:R-:W-:Y:S01]  /*86b0*/  VIADD R6, R6, 0x1 ;  /* 0x0000000106067836 */ /* 0x000fe20000000000 */
[----:B------:R-:W-:Y:S01]  /*86c0*/  R2UR UR8, R21 ;  /* 0x00000000150872ca */ /* 0x000fe200000e0000 */
[----:B------:R-:W-:Y:S01]  /*86d0*/  UIADD3.X UR25, URZ, UR23, URZ, UP1, !UPT ;  /* 0x000000173f197290 */ /* 0x000fe20008ffe43f */
[----:B------:R-:W-:Y:S01]  /*86e0*/  R2UR UR12, R4 ;  /* 0x00000000040c72ca */ /* 0x000fe200000e0000 */
[----:B------:R-:W-:Y:S01]  /*86f0*/  UMOV UR20, 0xff0000 ;  /* 0x00ff000000147882 */ /* 0x000fe20000000000 */
[----:B------:R-:W-:Y:S01]  /*8700*/  R2UR UR19, R16 ;  /* 0x00000000101372ca */ /* 0x000fe200000e0000 */
[----:B------:R-:W-:Y:S01]  /*8710*/  UMOV UR6, 0x0 ;  /* 0x0000000000067882 */ /* 0x000fe20000000000 */
[----:B------:R-:W-:Y:S01]  /*8720*/  ISETP.GT.AND P4, PT, R22, 0x1, PT ;  /* 0x000000011600780c */ /* 0x000fe20003f84270 */
[----:B------:R-:W-:Y:S01]  /*8730*/  UMOV UR7, 0x10000000 ;  /* 0x1000000000077882 */ /* 0x000fe20000000000 */
[----:B------:R-:W-:Y:S01]  /*8740*/  ISETP.NE.AND P1, PT, R6, 0x12, PT ;  /* 0x000000120600780c */ /* 0x000fe20003f25270 */
[----:B------:R-:W-:-:S02]  /*8750*/  VIADD R20, R20, 0x40 ;  /* 0x0000004014147836 */ /* 0x000fc40000000000 */
[----:B------:R-:W-:Y:S01]  /*8760*/  UIADD3 UR14, UR5, 0x200, URZ ;  /* 0x00000200050e7890 */ /* 0x000fe2000fffe03f */
[----:B------:R-:W-:Y:S01]  /*8770*/  SEL R10, RZ, 0x1, P1 ;  /* 0x00000001ff0a7807 */ /* 0x000fe20000800000 */
[----:B------:R-:W-:Y:S01]  /*8780*/  UIADD3.X UR5, URZ, UR23, URZ, UP0, !UPT ;  /* 0x000000173f057290 */ /* 0x000fe200087fe43f */
[----:B------:R-:W-:Y:S01]  /*8790*/  SEL R6, R6, RZ, P1 ;  /* 0x000000ff06067207 */ /* 0x000fe20000800000 */
[----:B------:R-:W-:Y:S01]  /*87a0*/  UIADD3 UR15, UR8, 0x12200, URZ ;  /* 0x00012200080f7890 */ /* 0x000fe2000fffe03f */
[----:B------:R-:W-:Y:S02]  /*87b0*/  LOP3.LUT R5, R5, R10, RZ, 0x3c, !PT ;  /* 0x0000000a05057212 */ /* 0x000fe400078e3cff */
[----:B------:R-:W-:-:S04]  /*87c0*/  UMOV UR8, UR14 ;  /* 0x0000000e00087c82 */ /* 0x000fc80008000000 */
[----:B------:R0:W-:Y:S02]  /*87d0*/  UTMALDG.3D.MULTICAST [UR8], [UR4], UR20, desc[UR6] ;  /* 0x00000608040073b4 */ /* 0x0001e40008011814 */
[----:B0-----:R-:W-:Y:S01]  /*87e0*/  UMOV UR8, UR15 ;  /* 0x0000000f00087c82 */ /* 0x001fe20008000000 */
[----:B------:R-:W-:Y:S02]  /*87f0*/  UMOV UR11, UR19 ;  /* 0x00000013000b7c82 */ /* 0x000fe40008000000 */
[----:B------:R0:W-:Y:S02]  /*8800*/  UTMALDG.3D [UR8], [UR24], desc[UR6] ;  /* 0x00000608180075b4 */ /* 0x0001e40008011000 */
[----:B0-----:R-:W-:Y:S05]  /*8810*/  @P4 BRA `(.L_x_182) ;  /* 0xfffffffc003c4947 */ /* 0x001fea000383ffff */
.L_x_178:
[----:B------:R-:W-:Y:S05]  /*8820*/  BSYNC B1 ;  /* 0x0000000000017941 */ /* 0x000fea0003800000 */
.L_x_177:
[----:B------:R-:W-:Y:S01]  /*8830*/  LOP3.LUT P5, RZ, R15, 0xff, RZ, 0xc0, !PT ;  /* 0x000000ff0fff7812 */ /* 0x000fe200078ac0ff */
[----:B------:R-:W-:Y:S01]  /*8840*/  VIADD R6, R13, UR13 ;  /* 0x0000000d0d067c36 */ /* 0x000fe20008000000 */
[----:B------:R-:W-:Y:S01]  /*8850*/  ULDC.64 UR4, c[0x0][0x650] ;  /* 0x0001940000047ab9 */ /* 0x000fe20000000a00 */
[----:B------:R-:W-:Y:S01]  /*8860*/  IMAD.U32 R11, RZ, RZ, UR13 ;  /* 0x0000000dff0b7e24 */ /* 0x000fe2000f8e00ff */
[----:B------:R-:W-:Y:S01]  /*8870*/  UISETP.GE.U32.AND UP0, UPT, UR13, 0x12, UPT ;  /* 0x000000120d00788c */ /* 0x000fe2000bf06070 */
[----:B------:R-:W-:Y:S01]  /*8880*/  BSSY B1, `(.L_x_183) ;  /* 0x000006b000017945 */ /* 0x000fe20003800000 */
[----:B------:R-:W-:Y:S02]  /*8890*/  ISETP.GT.U32.AND P1, PT, R6, 0x11, PT ;  /* 0x000000110600780c */ /* 0x000fe40003f24070 */
[----:B------:R-:W-:Y:S02]  /*88a0*/  PRMT R15, RZ, 0x7610, R15 ;  /* 0x00007610ff0f7816 */ /* 0x000fe4000000000f */
[----:B------:R-:W-:-:S02]  /*88b0*/  ISETP.LT.U32.AND P1, PT, R11, 0x12, P1 ;  /* 0x000000120b00780c */ /* 0x000fc40000f21070 */
[----:B------:R-:W-:Y:S01]  /*88c0*/  PLOP3.LUT P4, PT, PT, PT, UP0, 0x80, 0x0 ;  /* 0x000000000000781c */ /* 0x000fe20003f8f008 */
[----:B------:R-:W0:Y:S01]  /*88d0*/  @P5 S2R R17, SR_CgaCtaId ;  /* 0x0000000000115919 */ /* 0x000e220000008800 */
[----:B------:R-:W-:-:S04]  /*88e0*/  @P5 MOV R4, 0x400 ;  /* 0x0000040000045802 */ /* 0x000fc80000000f00 */
[----:B0-----:R-:W-:Y:S01]  /*88f0*/  @P5 LEA R10, R17, R4, 0x18 ;  /* 0x00000004110a5211 */ /* 0x001fe200078ec0ff */
[----:B------:R-:W-:-:S03]  /*8900*/  IMAD.WIDE.U32 R4, R6, 0x38e38e39, RZ ;  /* 0x38e38e3906047825 */ /* 0x000fc600078e00ff */
[----:B------:R0:W-:Y:S01]  /*8910*/  @P5 SYNCS.ARRIVE.TRANS64.A1T0 RZ, [R10+URZ+0x158], RZ ;  /* 0x000158ff0aff59a7 */ /* 0x0001e2000810003f */
[----:B------:R-:W-:Y:S01]  /*8920*/  IADD3 R2, P5, R2, R8, RZ ;  /* 0x0000000802027210 */ /* 0x000fe20007fbe0ff */
[----:B------:R-:W-:Y:S01]  /*8930*/  IMAD.MOV.U32 R4, RZ, RZ, -0x1 ;  /* 0xffffffffff047424 */ /* 0x000fe200078e00ff */
[----:B------:R-:W-:Y:S02]  /*8940*/  SHF.R.U32.HI R11, RZ, 0x2, R5 ;  /* 0x00000002ff0b7819 */ /* 0x000fe40000011605 */
[----:B------:R-:W-:Y:S01]  /*8950*/  SEL R5, RZ, 0x1, !P1 ;  /* 0x00000001ff057807 */ /* 0x000fe20004800000 */
[----:B------:R-:W-:Y:S01]  /*8960*/  IMAD.X R3, R3, 0x1, R0, P5 ;  /* 0x0000000103037824 */ /* 0x000fe200028e0600 */
[----:B------:R-:W-:Y:S01]  /*8970*/  ISETP.GE.U32.AND P1, PT, R2, UR4, PT ;  /* 0x0000000402007c0c */ /* 0x000fe2000bf26070 */
[----:B------:R-:W-:Y:S01]  /*8980*/  IMAD R13, R11, -0x12, R6 ;  /* 0xffffffee0b0d7824 */ /* 0x000fe200078e0206 */
[----:B------:R-:W-:Y:S01]  /*8990*/  LOP3.LUT R12, R12, R5, RZ, 0x3c, !PT ;  /* 0x000000050c0c7212 */ /* 0x000fe200078e3cff */
[----:B------:R-:W-:Y:S01]  /*89a0*/  IMAD.MOV.U32 R6, RZ, RZ, -0x1 ;  /* 0xffffffffff067424 */ /* 0x000fe200078e00ff */
[----:B------:R-:W-:Y:S01]  /*89b0*/  ISETP.GE.U32.AND.EX P1, PT, R3, UR5, PT, P1 ;  /* 0x0000000503007c0c */ /* 0x000fe2000bf26110 */
[----:B------:R-:W-:Y:S01]  /*89c0*/  IMAD.MOV.U32 R5, RZ, RZ, -0x1 ;  /* 0xffffffffff057424 */ /* 0x000fe200078e00ff */
[----:B------:R-:W-:-:S02]  /*89d0*/  @P4 LOP3.LUT R12, R12, 0x1, R11, 0x78, !PT ;  /* 0x000000010c0c4812 */ /* 0x000fc400078e780b */
[----:B0-----:R-:W-:-:S09]  /*89e0*/  PRMT R10, RZ, 0x7610, R10 ;  /* 0x00007610ff0a7816 */ /* 0x001fd2000000000a */
[----:B------:R-:W-:Y:S05]  /*89f0*/  @P1 BRA `(.L_x_184) ;  /* 0x00000004004c1947 */ /* 0x000fea0003800000 */
[----:B------:R-:W0:Y:S01]  /*8a00*/  S2R R18, SR_CTAID.X ;  /* 0x0000000000127919 */ /* 0x000e220000002500 */
[----:B------:R-:W-:Y:S01]  /*8a10*/  ULDC.64 UR4, c[0x0][0x628] ;  /* 0x00018a0000047ab9 */ /* 0x000fe20000000a00 */
[----:B------:R-:W1:Y:S01]  /*8a20*/  LDC R19, c[0x0][0x144] ;  /* 0x00005100ff137b82 */ /* 0x000e620000000800 */
[----:B------:R-:W-:Y:S01]  /*8a30*/  ISETP.NE.U32.AND P1, PT, RZ, UR4, PT ;  /* 0x00000004ff007c0c */ /* 0x000fe2000bf25070 */
[----:B------:R-:W2:Y:S01]  /*8a40*/  S2R R6, SR_CTAID.Y ;  /* 0x0000000000067919 */ /* 0x000ea20000002600 */
[----:B------:R-:W-:Y:S01]  /*8a50*/  ULDC UR7, c[0x0][0x630] ;  /* 0x00018c0000077ab9 */ /* 0x000fe20000000800 */
[----:B------:R-:W-:Y:S01]  /*8a60*/  ULDC UR8, c[0x0][0x150] ;  /* 0x0000540000087ab9 */ /* 0x000fe20000000800 */
[----:B------:R-:W-:Y:S01]  /*8a70*/  ISETP.NE.AND.EX P1, PT, RZ, UR5, PT, P1 ;  /* 0x00000005ff007c0c */ /* 0x000fe2000bf25310 */
[----:B------:R-:W-:Y:S02]  /*8a80*/  IMAD.MOV.U32 R4, RZ, RZ, R2 ;  /* 0x000000ffff047224 */ /* 0x000fe400078e0002 */
[----:B------:R-:W-:Y:S01]  /*8a90*/  IMAD.MOV.U32 R5, RZ, RZ, R3 ;  /* 0x000000ffff057224 */ /* 0x000fe200078e0003 */
[----:B0-----:R-:W-:-:S09]  /*8aa0*/  I2FP.F32.U32 R20, R18 ;  /* 0x0000001200147245 */ /* 0x001fd20000201000 */
[----:B------:R-:W-:Y:S05]  /*8ab0*/  @!P1 BRA `(.L_x_185) ;  /* 0x0000000000289947 */ /* 0x000fea0003800000 */
[----:B------:R-:W-:Y:S02]  /*8ac0*/  ULDC UR6, c[0x0][0x634] ;  /* 0x00018d0000067ab9 */ /* 0x000fe40000000800 */
[----:B------:R-:W-:-:S05]  /*8ad0*/  IADD3 R5, P1, R2, UR6, RZ ;  /* 0x0000000602057c10 */ /* 0x000fca000ff3e0ff */
[----:B------:R-:W-:-:S04]  /*8ae0*/  IMAD.X R21, RZ, RZ, R3, P1 ;  /* 0x000000ffff157224 */ /* 0x000fc800008e0603 */
[----:B------:R-:W-:-:S04]  /*8af0*/  IMAD.WIDE.U32 R10, R21, UR4, RZ ;  /* 0x00000004150a7c25 */ /* 0x000fc8000f8e00ff */
[----:B------:R-:W-:-:S04]  /*8b00*/  IMAD.WIDE.U32 R10, P1, R5, UR5, R10 ;  /* 0x00000005050a7c25 */ /* 0x000fc8000f82000a */
[----:B------:R-:W-:-:S04]  /*8b10*/  IMAD.WIDE.U32 R4, R5, UR4, RZ ;  /* 0x0000000405047c25 */ /* 0x000fc8000f8e00ff */
[----:B------:R-:W-:Y:S01]  /*8b20*/  IMAD.MOV.U32 R4, RZ, RZ, R11 ;  /* 0x000000ffff047224 */ /* 0x000fe200078e000b */
[----:B------:R-:W-:Y:S01]  /*8b30*/  IADD3 RZ, P4, R5, R10, RZ ;  /* 0x0000000a05ff7210 */ /* 0x000fe20007f9e0ff */
[----:B------:R-:W-:-:S04]  /*8b40*/  IMAD.X R5, RZ, RZ, RZ, P1 ;  /* 0x000000ffff057224 */ /* 0x000fc800008e06ff */
[----:B------:R-:W-:-:S08]  /*8b50*/  IMAD.WIDE.U32.X R4, R21, UR5, R4, P4 ;  /* 0x0000000515047c25 */ /* 0x000fd0000a0e0404 */
.L_x_185:
[----:B------:R-:W-:Y:S01]  /*8b60*/  FMUL R20, R20, UR8 ;  /* 0x0000000814147c20 */ /* 0x000fe20008400000 */
[--C-:B------:R-:W-:Y:S01]  /*8b70*/  SHF.R.U64 R16, R4, UR7, R5.reuse ;  /* 0x0000000704107c19 */ /* 0x100fe20008001205 */
[----:B------:R-:W-:Y:S01]  /*8b80*/  ULDC.64 UR4, c[0x0][0x620] ;  /* 0x0001880000047ab9 */ /* 0x000fe20000000a00 */
[----:B------:R-:W-:Y:S01]  /*8b90*/  SHF.R.U32.HI R4, RZ, UR7, R5 ;  /* 0x00000007ff047c19 */ /* 0x000fe20008011605 */
[----:B------:R-:W-:Y:S01]  /*8ba0*/  ULDC.64 UR6, c[0x0][0x640] ;  /* 0x0001900000067ab9 */ /* 0x000fe20000000a00 */
[----:B------:R-:W-:Y:S01]  /*8bb0*/  IADD3 R5, P1, RZ, -R16, RZ ;  /* 0x80000010ff057210 */ /* 0x000fe20007f3e0ff */
[----:B------:R-:W0:Y:S01]  /*8bc0*/  F2I.U32.TRUNC.NTZ R20, R20 ;  /* 0x0000001400147305 */ /* 0x000e22000020f000 */
[----:B------:R-:W3:Y:S03]  /*8bd0*/  LDC R21, c[0x0][0x148] ;  /* 0x00005200ff157b82 */ /* 0x000ee60000000800 */
[----:B------:R-:W-:Y:S01]  /*8be0*/  IMAD.X R4, RZ, RZ, ~R4, P1 ;  /* 0x000000ffff047224 */ /* 0x000fe200008e0e04 */
[----:B------:R-:W-:-:S03]  /*8bf0*/  ISETP.NE.U32.AND P1, PT, RZ, UR6, PT ;  /* 0x00000006ff007c0c */ /* 0x000fc6000bf25070 */
[----:B------:R-:W-:Y:S01]  /*8c00*/  IMAD R4, R4, UR4, RZ ;  /* 0x0000000404047c24 */ /* 0x000fe2000f8e02ff */
[----:B------:R-:W-:-:S03]  /*8c10*/  ISETP.NE.AND.EX P1, PT, RZ, UR7, PT, P1 ;  /* 0x00000007ff007c0c */ /* 0x000fc6000bf25310 */
[C---:B------:R-:W-:Y:S01]  /*8c20*/  IMAD R11, R5.reuse, UR5, R4 ;  /* 0x00000005050b7c24 */ /* 0x040fe2000f8e0204 */
[----:B------:R-:W-:Y:S01]  /*8c30*/  ULDC UR5, c[0x0][0x154] ;  /* 0x0000550000057ab9 */ /* 0x000fe20000000800 */
[----:B------:R-:W-:Y:S01]  /*8c40*/  IMAD.WIDE.U32 R4, R5, UR4, R2 ;  /* 0x0000000405047c25 */ /* 0x000fe2000f8e0002 */
[----:B------:R-:W-:-:S03]  /*8c50*/  ULDC UR4, c[0x0][0x618] ;  /* 0x0001860000047ab9 */ /* 0x000fc60000000800 */
[----:B0-----:R-:W-:Y:S02]  /*8c60*/  IMAD.MOV R10, RZ, RZ, -R20 ;  /* 0x000000ffff0a7224 */ /* 0x001fe400078e0a14 */
[----:B------:R-:W-:Y:S02]  /*8c70*/  IMAD.IADD R5, R5, 0x1, R11 ;  /* 0x0000000105057824 */ /* 0x000fe400078e020b */
[----:B-1----:R-:W-:Y:S01]  /*8c80*/  IMAD R18, R19, R10, R18 ;  /* 0x0000000a13127224 */ /* 0x002fe200078e0212 */
[----:B--2---:R-:W-:Y:S02]  /*8c90*/  I2FP.F32.U32 R10, R6 ;  /* 0x00000006000a7245 */ /* 0x004fe40000201000 */
[--C-:B------:R-:W-:Y:S02]  /*8ca0*/  SHF.R.U64 R19, R4, UR4, R5.reuse ;  /* 0x0000000404137c19 */ /* 0x100fe40008001205 */
[----:B------:R-:W-:Y:S01]  /*8cb0*/  SHF.R.U32.HI R4, RZ, UR4, R5 ;  /* 0x00000004ff047c19 */ /* 0x000fe20008011605 */
[----:B------:R-:W-:Y:S01]  /*8cc0*/  FMUL R10, R10, UR5 ;  /* 0x000000050a0a7c20 */ /* 0x000fe20008400000 */
[----:B------:R-:W-:-:S02]  /*8cd0*/  ULDC UR4, c[0x0][0x608] ;  /* 0x0001820000047ab9 */ /* 0x000fc40000000800 */
[--C-:B------:R-:W-:Y:S01]  /*8ce0*/  SHF.R.U64 R22, R19, UR4, R4.reuse ;  /* 0x0000000413167c19 */ /* 0x100fe20008001204 */
[----:B------:R0:W1:Y:S01]  /*8cf0*/  F2I.U32.TRUNC.NTZ R24, R10 ;  /* 0x0000000a00187305 */ /* 0x000062000020f000 */
[----:B------:R-:W-:Y:S01]  /*8d00*/  SHF.R.U32.HI R5, RZ, UR4, R4 ;  /* 0x00000004ff057c19 */ /* 0x000fe20008011604 */
[----:B------:R-:W-:-:S03]  /*8d10*/  ULDC UR4, c[0x0][0x658] ;  /* 0x0001960000047ab9 */ /* 0x000fc60000000800 */
[--C-:B------:R-:W-:Y:S02]  /*8d20*/  SHF.R.U64 R20, R22, UR4, R5.reuse ;  /* 0x0000000416147c19 */ /* 0x100fe40008001205 */
[----:B------:R-:W-:-:S03]  /*8d30*/  SHF.R.U32.HI R23, RZ, UR4, R5 ;  /* 0x00000004ff177c19 */ /* 0x000fc60008011605 */
[----:B------:R-:W-:Y:S02]  /*8d40*/  IMAD.MOV.U32 R4, RZ, RZ, R20 ;  /* 0x000000ffff047224 */ /* 0x000fe400078e0014 */
[----:B------:R-:W-:Y:S01]  /*8d50*/  IMAD.MOV.U32 R5, RZ, RZ, R23 ;  /* 0x000000ffff057224 */ /* 0x000fe200078e0017 */
[----:B0-----:R-:W-:Y:S06]  /*8d60*/  @!P1 BRA `(.L_x_186) ;  /* 0x0000000000289947 */ /* 0x001fec0003800000 */
        /* <DEDUP_REMOVED lines=10> */
.L_x_186:
[----:B------:R-:W-:Y:S01]  /*8e10*/  ULDC UR4, c[0x0][0x648] ;  /* 0x0001920000047ab9 */ /* 0x000fe20000000800 */
[----:B------:R-:W-:Y:S01]  /*8e20*/  LOP3.LUT R22, R22, UR17, RZ, 0xc0, !PT ;  /* 0x0000001116167c12 */ /* 0x000fe2000f8ec0ff */
[----:B-1----:R-:W-:Y:S01]  /*8e30*/  IMAD.MOV R24, RZ, RZ, -R24 ;  /* 0x000000ffff187224 */ /* 0x002fe200078e0a18 */
[----:B------:R-:W-:Y:S01]  /*8e40*/  SHF.R.U64 R5, R4, UR4, R5 ;  /* 0x0000000404057c19 */ /* 0x000fe20008001205 */
[----:B------:R-:W-:Y:S01]  /*8e50*/  ULDC UR4, c[0x0][0x638] ;  /* 0x00018e0000047ab9 */ /* 0x000fe20000000800 */
[----:B------:R-:W-:Y:S01]  /*8e60*/  LOP3.LUT R19, R19, UR16, RZ, 0xc0, !PT ;  /* 0x0000001013137c12 */ /* 0x000fe2000f8ec0ff */
[----:B---3--:R-:W-:Y:S01]  /*8e70*/  @P3 IMAD R18, R21, R24, R6 ;  /* 0x0000001815123224 */ /* 0x008fe200078e0206 */
[----:B------:R-:W-:Y:S01]  /*8e80*/  ULDC UR5, c[0x0][0x610] ;  /* 0x0001840000057ab9 */ /* 0x000fe20000000800 */
[----:B------:R-:W-:Y:S02]  /*8e90*/  IMAD.MOV R11, RZ, RZ, -R5 ;  /* 0x000000ffff0b7224 */ /* 0x000fe400078e0a05 */
[----:B------:R-:W-:-:S02]  /*8ea0*/  IMAD R5, R5, UR18, R22 ;  /* 0x0000001205057c24 */ /* 0x000fc4000f8e0216 */
[----:B------:R-:W-:Y:S01]  /*8eb0*/  IMAD R20, R11, UR4, R20 ;  /* 0x000000040b147c24 */ /* 0x000fe2000f8e0214 */
[----:B------:R-:W-:Y:S01]  /*8ec0*/  ULDC UR4, c[0x0][0x600] ;  /* 0x0001800000047ab9 */ /* 0x000fe20000000800 */
[----:B------:R-:W-:Y:S02]  /*8ed0*/  IMAD R18, R5, UR5, R18 ;  /* 0x0000000505127c24 */ /* 0x000fe4000f8e0212 */
[----:B------:R-:W-:Y:S02]  /*8ee0*/  IMAD R11, R20, UR4, R19 ;  /* 0x00000004140b7c24 */ /* 0x000fe4000f8e0213 */
[----:B------:R-:W-:Y:S02]  /*8ef0*/  IMAD.MOV.U32 R10, RZ, RZ, 0x1 ;  /* 0x00000001ff0a7424 */ /* 0x000fe400078e00ff */
[----:B------:R-:W-:Y:S01]  /*8f00*/  IMAD.MOV.U32 R4, RZ, RZ, R16 ;  /* 0x000000ffff047224 */ /* 0x000fe200078e0010 */
[----:B------:R-:W-:Y:S02]  /*8f10*/  SEL R5, R11, R18, !P3 ;  /* 0x000000120b057207 */ /* 0x000fe40005800000 */
[----:B------:R-:W-:-:S07]  /*8f20*/  SEL R6, R18, R11, !P3 ;  /* 0x0000000b12067207 */ /* 0x000fce0005800000 */
.L_x_184:
[----:B------:R-:W-:Y:S05]  /*8f30*/  BSYNC B1 ;  /* 0x0000000000017941 */ /* 0x000fea0003800000 */
.L_x_183:
[----:B------:R-:W-:-:S13]  /*8f40*/  LOP3.LUT P1, RZ, R10, 0xff, RZ, 0xc0, !PT ;  /* 0x000000ff0aff7812 */ /* 0x000fda000782c0ff */
[----:B------:R-:W-:Y:S05]  /*8f50*/  @P1 BRA `(.L_x_187) ;  /* 0xfffffff400341947 */ /* 0x000fea000383ffff */
[----:B------:R-:W-:Y:S05]  /*8f60*/  BSYNC B0 ;  /* 0x0000000000007941 */ /* 0x000fea0003800000 */
.L_x_175:
[----:B------:R-:W-:-:S03]  /*8f70*/  UMOV UR4, 0xffffffff ;  /* 0xffffffff00047882 */ /* 0x000fc60000000000 */
[----:B------:R-:W-:Y:S05]  /*8f80*/  BRA.DIV UR4, `(.L_x_188) ;  /* 0x0000000e04447947 */ /* 0x000fea000b800000 */
[----:B------:R-:W-:-:S13]  /*8f90*/  ELECT P0, URZ, PT ;  /* 0x00000000003f782f */ /* 0x000fda0003800000 */
.L_x_218:
[----:B------:R-:W-:Y:S04]  /*8fa0*/  BSSY B0, `(.L_x_189) ;  /* 0x00000a9000007945 */ /* 0x000fe80003800000 */
[----:B------:R-:W-:Y:S05]  /*8fb0*/  @!P0 BRA `(.L_x_190) ;  /* 0x00000008009c8947 */ /* 0x000fea0003800000 */
[----:B------:R-:W-:-:S04]  /*8fc0*/  LOP3.LUT R7, R7, 0x2, RZ, 0xfc, !PT ;  /* 0x0000000207077812 */ /* 0x000fc800078efcff */
[----:B------:R-:W-:-:S13]  /*8fd0*/  ISETP.NE.AND P0, PT, R7, 0x3, PT ;  /* 0x000000030700780c */ /* 0x000fda0003f05270 */
[----:B------:R-:W-:Y:S05]  /*8fe0*/  @!P0 BRA `(.L_x_191) ;  /* 0x0000000000048947 */ /* 0x000fea0003800000 */
[----:B------:R-:W-:Y:S01]  /*8ff0*/  BPT.TRAP 0x1 ;  /* 0x000000040000795c */ /* 0x000fe20000300000 */
.L_x_191:
[----:B------:R-:W0:Y:S01]  /*9000*/  S2R R3, SR_CgaCtaId ;  /* 0x0000000000037919 */ /* 0x000e220000008800 */
[----:B------:R-:W-:Y:S02]  /*9010*/  MOV R0, 0x400 ;  /* 0x0000040000007802 */ /* 0x000fe40000000f00 */
[----:B------:R-:W-:Y:S02]  /*9020*/  SHF.L.U32 R2, R12, 0x1f, RZ ;  /* 0x0000001f0c027819 */ /* 0x000fe400000006ff */
[----:B0-----:R-:W-:-:S05]  /*9030*/  LEA R0, R3, R0, 0x18 ;  /* 0x0000000003007211 */ /* 0x001fca00078ec0ff */
[----:B------:R-:W-:-:S04]  /*9040*/  VIADD R0, R0, 0x90 ;  /* 0x0000009000007836 */ /* 0x000fc80000000000 */
[C---:B------:R-:W-:Y:S02]  /*9050*/  IMAD R5, R13.reuse, 0x8, R0 ;  /* 0x000000080d057824 */ /* 0x040fe400078e0200 */
[----:B------:R-:W-:Y:S02]  /*9060*/  VIADD R13, R13, 0x1 ;  /* 0x000000010d0d7836 */ /* 0x000fe40000000000 */
[----:B------:R-:W0:Y:S03]  /*9070*/  SYNCS.PHASECHK.TRANS64.TRYWAIT P0, [R5+URZ], R2 ;  /* 0x00000002050075a7 */ /* 0x000e26000800017f */
[----:B------:R-:W-:-:S04]  /*9080*/  ISETP.NE.AND P1, PT, R13, 0x12, PT ;  /* 0x000000120d00780c */ /* 0x000fc80003f25270 */
[----:B------:R-:W-:Y:S02]  /*9090*/  SEL R3, RZ, 0x1, P1 ;  /* 0x00000001ff037807 */ /* 0x000fe40000800000 */
[----:B------:R-:W-:Y:S02]  /*90a0*/  SEL R13, R13, RZ, P1 ;  /* 0x000000ff0d0d7207 */ /* 0x000fe40000800000 */
[----:B------:R-:W-:-:S03]  /*90b0*/  LOP3.LUT R12, R12, R3, RZ, 0x3c, !PT ;  /* 0x000000030c0c7212 */ /* 0x000fc600078e3cff */
[----:B------:R-:W-:Y:S01]  /*90c0*/  IMAD R7, R13, 0x8, R0 ;  /* 0x000000080d077824 */ /* 0x000fe200078e0200 */
[----:B------:R-:W-:Y:S01]  /*90d0*/  SHF.L.U32 R4, R12, 0x1f, RZ ;  /* 0x0000001f0c047819 */ /* 0x000fe200000006ff */
[----:B0-----:R-:W-:Y:S06]  /*90e0*/  @!P0 BRA `(.L_x_192) ;  /* 0x0000000c00108947 */ /* 0x001fec0003800000 */
.L_x_219:
[----:B------:R-:W1:Y:S01]  /*90f0*/  SYNCS.PHASECHK.TRANS64.TRYWAIT P0, [R7+URZ], R4 ;  /* 0x00000004070075a7 */ /* 0x000e62000800017f */
[----:B0-----:R-:W-:-:S05]  /*9100*/  VIADD R2, R13, 0x1 ;  /* 0x000000010d027836 */ /* 0x001fca0000000000 */
[----:B------:R-:W-:-:S04]  /*9110*/  ISETP.NE.AND P1, PT, R2, 0x12, PT ;  /* 0x000000120200780c */ /* 0x000fc80003f25270 */
[----:B------:R-:W-:Y:S02]  /*9120*/  SEL R3, RZ, 0x1, P1 ;  /* 0x00000001ff037807 */ /* 0x000fe40000800000 */
[----:B------:R-:W-:Y:S02]  /*9130*/  SEL R9, R2, RZ, P1 ;  /* 0x000000ff02097207 */ /* 0x000fe40000800000 */
[----:B------:R-:W-:-:S03]  /*9140*/  LOP3.LUT R12, R12, R3, RZ, 0x3c, !PT ;  /* 0x000000030c0c7212 */ /* 0x000fc600078e3cff */
[----:B------:R-:W-:Y:S01]  /*9150*/  IMAD R6, R9, 0x8, R0 ;  /* 0x0000000809067824 */ /* 0x000fe200078e0200 */
[----:B------:R-:W-:Y:S01]  /*9160*/  SHF.L.U32 R5, R12, 0x1f, RZ ;  /* 0x0000001f0c057819 */ /* 0x000fe200000006ff */
[----:B-1----:R-:W-:Y:S06]  /*9170*/  @!P0 BRA `(.L_x_193) ;  /* 0x0000000c00008947 */ /* 0x002fec0003800000 */
.L_x_220:
[----:B------:R-:W1:Y:S01]  /*9180*/  SYNCS.PHASECHK.TRANS64.TRYWAIT P0, [R6+URZ], R5 ;  /* 0x00000005060075a7 */ /* 0x000e62000800017f */
[----:B------:R-:W-:-:S05]  /*9190*/  VIADD R2, R9, 0x1 ;  /* 0x0000000109027836 */ /* 0x000fca0000000000 */
[----:B------:R-:W-:-:S04]  /*91a0*/  ISETP.NE.AND P1, PT, R2, 0x12, PT ;  /* 0x000000120200780c */ /* 0x000fc80003f25270 */
[----:B------:R-:W-:Y:S02]  /*91b0*/  SEL R3, RZ, 0x1, P1 ;  /* 0x00000001ff037807 */ /* 0x000fe40000800000 */
[----:B0-----:R-:W-:Y:S02]  /*91c0*/  SEL R7, R2, RZ, P1 ;  /* 0x000000ff02077207 */ /* 0x001fe40000800000 */
[----:B------:R-:W-:-:S03]  /*91d0*/  LOP3.LUT R12, R12, R3, RZ, 0x3c, !PT ;  /* 0x000000030c0c7212 */ /* 0x000fc600078e3cff */
[----:B------:R-:W-:Y:S01]  /*91e0*/  IMAD R9, R7, 0x8, R0 ;  /* 0x0000000807097824 */ /* 0x000fe200078e0200 */
[----:B------:R-:W-:Y:S01]  /*91f0*/  SHF.L.U32 R4, R12, 0x1f, RZ ;  /* 0x0000001f0c047819 */ /* 0x000fe200000006ff */
[----:B-1----:R-:W-:Y:S06]  /*9200*/  @!P0 BRA `(.L_x_194) ;  /* 0x0000000800f08947 */ /* 0x002fec0003800000 */
.L_x_221:
[----:B------:R-:W1:Y:S01]  /*9210*/  SYNCS.PHASECHK.TRANS64.TRYWAIT P0, [R9+URZ], R4 ;  /* 0x00000004090075a7 */ /* 0x000e62000800017f */
[----:B------:R-:W-:-:S05]  /*9220*/  VIADD R2, R7, 0x1 ;  /* 0x0000000107027836 */ /* 0x000fca0000000000 */
[----:B------:R-:W-:-:S04]  /*9230*/  ISETP.NE.AND P1, PT, R2, 0x12, PT ;  /* 0x000000120200780c */ /* 0x000fc80003f25270 */
[----:B------:R-:W-:Y:S02]  /*9240*/  SEL R3, RZ, 0x1, P1 ;  /* 0x00000001ff037807 */ /* 0x000fe40000800000 */
[----:B------:R-:W-:Y:S02]  /*9250*/  SEL R7, R2, RZ, P1 ;  /* 0x000000ff02077207 */ /* 0x000fe40000800000 */
[----:B------:R-:W-:-:S03]  /*9260*/  LOP3.LUT R12, R12, R3, RZ, 0x3c, !PT ;  /* 0x000000030c0c7212 */ /* 0x000fc600078e3cff */
[----:B0-----:R-:W-:Y:S01]  /*9270*/  IMAD R6, R7, 0x8, R0 ;  /* 0x0000000807067824 */ /* 0x001fe200078e0200 */
[----:B------:R-:W-:Y:S01]  /*9280*/  SHF.L.U32 R5, R12, 0x1f, RZ ;  /* 0x0000001f0c057819 */ /* 0x000fe200000006ff */
[----:B-1----:R-:W-:Y:S06]  /*9290*/  @!P0 BRA `(.L_x_195) ;  /* 0x0000000800e08947 */ /* 0x002fec0003800000 */
.L_x_222:
        /* <DEDUP_REMOVED lines=9> */
.L_x_223:
        /* <DEDUP_REMOVED lines=9> */
.L_x_224:
        /* <DEDUP_REMOVED lines=9> */
.L_x_225:
        /* <DEDUP_REMOVED lines=9> */
.L_x_226:
        /* <DEDUP_REMOVED lines=9> */
.L_x_227:
        /* <DEDUP_REMOVED lines=9> */
.L_x_228:
        /* <DEDUP_REMOVED lines=9> */
.L_x_229:
        /* <DEDUP_REMOVED lines=9> */
.L_x_230:
        /* <DEDUP_REMOVED lines=9> */
.L_x_231:
        /* <DEDUP_REMOVED lines=9> */
.L_x_232:
        /* <DEDUP_REMOVED lines=9> */
.L_x_233:
        /* <DEDUP_REMOVED lines=9> */
.L_x_234:
[----:B------:R-:W1:Y:S01]  /*9960*/  SYNCS.PHASECHK.TRANS64.TRYWAIT P0, [R6+URZ], R5 ;  /* 0x00000005060075a7 */ /* 0x000e62000800017f */
[----:B------:R-:W-:-:S05]  /*9970*/  VIADD R2, R7, 0x1 ;  /* 0x0000000107027836 */ /* 0x000fca0000000000 */
[----:B------:R-:W-:-:S04]  /*9980*/  ISETP.NE.AND P1, PT, R2, 0x12, PT ;  /* 0x000000120200780c */ /* 0x000fc80003f25270 */
[----:B0-----:R-:W-:Y:S02]  /*9990*/  SEL R4, RZ, 0x1, P1 ;  /* 0x00000001ff047807 */ /* 0x001fe40000800000 */
[----:B------:R-:W-:Y:S02]  /*99a0*/  SEL R3, R2, RZ, P1 ;  /* 0x000000ff02037207 */ /* 0x000fe40000800000 */
[----:B------:R-:W-:Y:S01]  /*99b0*/  LOP3.LUT R4, R11, R4, RZ, 0x3c, !PT ;  /* 0x000000040b047212 */ /* 0x000fe200078e3cff */
[----:B-1----:R-:W-:Y:S06]  /*99c0*/  @!P0 BRA `(.L_x_208) ;  /* 0x0000000800188947 */ /* 0x002fec0003800000 */
.L_x_235:
[----:B------:R-:W-:Y:S01]  /*99d0*/  IMAD R3, R3, 0x8, R0 ;  /* 0x0000000803037824 */ /* 0x000fe200078e0200 */
[----:B------:R-:W-:-:S07]  /*99e0*/  SHF.L.U32 R0, R4, 0x1f, RZ ;  /* 0x0000001f04007819 */ /* 0x000fce00000006ff */
.L_x_209:
[----:B-1----:R1:W2:Y:S02]  /*99f0*/  SYNCS.PHASECHK.TRANS64.TRYWAIT P0, [R3+URZ], R0 ;  /* 0x00000000030075a7 */ /* 0x0022a4000800017f */
[----:B--2---:R-:W-:Y:S05]  /*9a00*/  @!P0 NANOSLEEP.SYNCS 0x989680 ;  /* 0x009896800000895d */ /* 0x004fea0003900000 */
[----:B------:R-:W2:Y:S02]  /*9a10*/  @!P0 SYNCS.PHASECHK.TRANS64 P0, [R3+URZ], R0 ;  /* 0x00000000030085a7 */ /* 0x000ea4000800007f */
[----:B--2---:R-:W-:Y:S05]  /*9a20*/  @!P0 BRA `(.L_x_209) ;  /* 0xfffffffc00f08947 */ /* 0x004fea000383ffff */
.L_x_190:
[----:B------:R-:W-:Y:S05]  /*9a30*/  BSYNC B0 ;  /* 0x0000000000007941 */ /* 0x000fea0003800000 */
.L_x_189:
[----:B------:R-:W-:Y:S05]  /*9a40*/  EXIT ;  /* 0x000000000000794d */ /* 0x000fea0003800000 */
.L_x_20:
[----:B0-----:R-:W-:-:S04]  /*9a50*/  IMAD.U32 R18, RZ, RZ, UR15 ;  /* 0x0000000fff127e24 */ /* 0x001fc8000f8e00ff */
[----:B------:R0:W1:Y:S03]  /*9a60*/  SYNCS.PHASECHK.TRANS64.TRYWAIT P1, [R18+URZ+-0x8], R17 ;  /* 0xfffff811120075a7 */ /* 0x000066000802017f */
[----:B-1----:R-:W-:Y:S05]  /*9a70*/  @!P1 NANOSLEEP.SYNCS 0x989680 ;  /* 0x009896800000995d */ /* 0x002fea0003900000 */
[----:B------:R-:W1:Y:S02]  /*9a80*/  @!P1 SYNCS.PHASECHK.TRANS64 P1, [R18+URZ+-0x8], R17 ;  /* 0xfffff811120095a7 */ /* 0x000e64000802007f */
[----:B-1----:R-:W-:Y:S05]  /*9a90*/  @!P1 BRA `(.L_x_20) ;  /* 0xfffffffc00ec9947 */ /* 0x002fea000383ffff */
[----:B------:R-:W-:Y:S05]  /*9aa0*/  BRA `(.L_x_210) ;  /* 0xffffff7c00547947 */ /* 0x000fea000383ffff */
.L_x_25:
[----:B-1----:R-:W-:-:S04]  /*9ab0*/  IMAD.U32 R18, RZ, RZ, UR6 ;  /* 0x00000006ff127e24 */ /* 0x002fc8000f8e00ff */
[----:B------:R1:W4:Y:S03]  /*9ac0*/  SYNCS.PHASECHK.TRANS64.TRYWAIT P1, [R18+URZ], R17 ;  /* 0x00000011120075a7 */ /* 0x000326000802017f */
[----:B----4-:R-:W-:Y:S05]  /*9ad0*/  @!P1 NANOSLEEP.SYNCS 0x989680 ;  /* 0x009896800000995d */ /* 0x010fea0003900000 */
[----:B------:R-:W4:Y:S02]  /*9ae0*/  @!P1 SYNCS.PHASECHK.TRANS64 P1, [R18+URZ], R17 ;  /* 0x00000011120095a7 */ /* 0x000f24000802007f */
[----:B----4-:R-:W-:Y:S05]  /*9af0*/  @!P1 BRA `(.L_x_25) ;  /* 0xfffffffc00ec9947 */ /* 0x010fea000383ffff */
[----:B------:R-:W-:Y:S05]  /*9b00*/  BRA `(.L_x_24) ;  /* 0xffffff8000807947 */ /* 0x000fea000383ffff */
.L_x_31:
[----:B-1----:R-:W-:-:S04]  /*9b10*/  IMAD.U32 R21, RZ, RZ, UR9 ;  /* 0x00000009ff157e24 */ /* 0x002fc8000f8e00ff */
[----:B------:R1:W4:Y:S03]  /*9b20*/  SYNCS.PHASECHK.TRANS64.TRYWAIT P1, [R21+URZ], R20 ;  /* 0x00000014150075a7 */ /* 0x000326000802017f */
[----:B----4-:R-:W-:Y:S05]  /*9b30*/  @!P1 NANOSLEEP.SYNCS 0x989680 ;  /* 0x009896800000995d */ /* 0x010fea0003900000 */
[----:B------:R-:W4:Y:S02]  /*9b40*/  @!P1 SYNCS.PHASECHK.TRANS64 P1, [R21+URZ], R20 ;  /* 0x00000014150095a7 */ /* 0x000f24000802007f */
[----:B----4-:R-:W-:Y:S05]  /*9b50*/  @!P1 BRA `(.L_x_31) ;  /* 0xfffffffc00ec9947 */ /* 0x010fea000383ffff */
[----:B------:R-:W-:Y:S05]  /*9b60*/  BRA `(.L_x_30) ;  /* 0xffffff8800b87947 */ /* 0x000fea000383ffff */
.L_x_39:
[----:B01--4-:R-:W-:-:S04]  /*9b70*/  IMAD.U32 R19, RZ, RZ, UR15 ;  /* 0x0000000fff137e24 */ /* 0x013fc8000f8e00ff */
[----:B------:R0:W1:Y:S03]  /*9b80*/  SYNCS.PHASECHK.TRANS64.TRYWAIT P1, [R19+URZ+0x8], R18 ;  /* 0x00000812130075a7 */ /* 0x000066000802017f */
[----:B-1----:R-:W-:Y:S05]  /*9b90*/  @!P1 NANOSLEEP.SYNCS 0x989680 ;  /* 0x009896800000995d */ /* 0x002fea0003900000 */
[----:B------:R-:W1:Y:S02]  /*9ba0*/  @!P1 SYNCS.PHASECHK.TRANS64 P1, [R19+URZ+0x8], R18 ;  /* 0x00000812130095a7 */ /* 0x000e64000802007f */
[----:B-1----:R-:W-:Y:S05]  /*9bb0*/  @!P1 BRA `(.L_x_39) ;  /* 0xfffffffc00ec9947 */ /* 0x002fea000383ffff */
[----:B------:R-:W-:Y:S05]  /*9bc0*/  BRA `(.L_x_211) ;  /* 0xffffff98001c7947 */ /* 0x000fea000383ffff */
.L_x_176:
[----:B------:R-:W-:Y:S01]  /*9bd0*/  BSSY B1, `(.L_x_212) ;  /* 0x0000006000017945 */ /* 0x000fe20003800000 */
[----:B------:R-:W-:-:S07]  /*9be0*/  IMAD.MOV.U32 R10, RZ, RZ, -0x1 ;  /* 0xffffffffff0a7424 */ /* 0x000fce00078e00ff */
[----:B------:R-:W-:Y:S05]  /*9bf0*/  WARPSYNC.COLLECTIVE R10, `(.L_x_213) ;  /* 0x000000000a0c7348 */ /* 0x000fea0003c00000 */
[----:B------:R-:W-:Y:S02]  /*9c00*/  ELECT P1, UR62, PT ;  /* 0x00000000003e782f */ /* 0x000fe40003820000 */
[----:B------:R-:W-:Y:S01]  /*9c10*/  MOV R10, UR62 ;  /* 0x0000003e000a7c02 */ /* 0x000fe20008000f00 */
[----:B------:R-:W-:Y:S10]  /*9c20*/  ENDCOLLECTIVE ;  /* 0x000000000000791b */ /* 0x000ff40003800000 */
.L_x_213:
[----:B------:R-:W-:Y:S05]  /*9c30*/  BSYNC B1 ;  /* 0x0000000000017941 */ /* 0x000fea0003800000 */
.L_x_212:
[----:B------:R-:W-:Y:S05]  /*9c40*/  BRA `(.L_x_214) ;  /* 0xffffffe800047947 */ /* 0x000fea000383ffff */
.L_x_179:
[----:B0-----:R0:W1:Y:S02]  /*9c50*/  SYNCS.PHASECHK.TRANS64.TRYWAIT P1, [R19+URZ+0x90], R10 ;  /* 0x0000900a130075a7 */ /* 0x001064000802017f */
[----:B-1----:R-:W-:Y:S05]  /*9c60*/  @!P1 NANOSLEEP.SYNCS 0x989680 ;  /* 0x009896800000995d */ /* 0x002fea0003900000 */
[----:B------:R-:W1:Y:S02]  /*9c70*/  @!P1 SYNCS.PHASECHK.TRANS64 P1, [R19+URZ+0x90], R10 ;  /* 0x0000900a130095a7 */ /* 0x000e64000802007f */
[----:B-1----:R-:W-:Y:S05]  /*9c80*/  @!P1 BRA `(.L_x_179) ;  /* 0xfffffffc00f09947 */ /* 0x002fea000383ffff */
[----:B------:R-:W-:Y:S05]  /*9c90*/  BRA `(.L_x_215) ;  /* 0xffffffe800407947 */ /* 0x000fea000383ffff */
.L_x_188:
[----:B------:R-:W-:Y:S01]  /*9ca0*/  BSSY B0, `(.L_x_216) ;  /* 0x0000006000007945 */ /* 0x000fe20003800000 */
[----:B------:R-:W-:-:S07]  /*9cb0*/  IMAD.MOV.U32 R10, RZ, RZ, -0x1 ;  /* 0xffffffffff0a7424 */ /* 0x000fce00078e00ff */
[----:B------:R-:W-:Y:S05]  /*9cc0*/  WARPSYNC.COLLECTIVE R10, `(.L_x_217) ;  /* 0x000000000a0c7348 */ /* 0x000fea0003c00000 */
[----:B------:R-:W-:Y:S02]  /*9cd0*/  ELECT P1, UR62, PT ;  /* 0x00000000003e782f */ /* 0x000fe40003820000 */
[----:B------:R-:W-:Y:S01]  /*9ce0*/  MOV R10, UR62 ;  /* 0x0000003e000a7c02 */ /* 0x000fe20008000f00 */
[----:B------:R-:W-:Y:S10]  /*9cf0*/  ENDCOLLECTIVE ;  /* 0x000000000000791b */ /* 0x000ff40003800000 */
.L_x_217:
[----:B------:R-:W-:Y:S05]  /*9d00*/  BSYNC B0 ;  /* 0x0000000000007941 */ /* 0x000fea0003800000 */
.L_x_216:
[----:B------:R-:W-:Y:S01]  /*9d10*/  PLOP3.LUT P0, PT, P1, PT, PT, 0x80, 0x0 ;  /* 0x000000000000781c */ /* 0x000fe20000f0f070 */
[----:B------:R-:W-:-:S12]  /*9d20*/  BRA `(.L_x_218) ;  /* 0xfffffff0009c7947 */ /* 0x000fd8000383ffff */
.L_x_192:
[----:B0-----:R0:W1:Y:S02]  /*9d30*/  SYNCS.PHASECHK.TRANS64.TRYWAIT P0, [R5+URZ], R2 ;  /* 0x00000002050075a7 */ /* 0x001064000800017f */
[----:B-1----:R-:W-:Y:S05]  /*9d40*/  @!P0 NANOSLEEP.SYNCS 0x989680 ;  /* 0x009896800000895d */ /* 0x002fea0003900000 */
[----:B------:R-:W1:Y:S02]  /*9d50*/  @!P0 SYNCS.PHASECHK.TRANS64 P0, [R5+URZ], R2 ;  /* 0x00000002050085a7 */ /* 0x000e64000800007f */
[----:B-1----:R-:W-:Y:S05]  /*9d60*/  @!P0 BRA `(.L_x_192) ;  /* 0xfffffffc00f08947 */ /* 0x002fea000383ffff */
[----:B------:R-:W-:Y:S05]  /*9d70*/  BRA `(.L_x_219) ;  /* 0xfffffff000dc7947 */ /* 0x000fea000383ffff */
.L_x_193:
[----:B0-----:R0:W1:Y:S02]  /*9d80*/  SYNCS.PHASECHK.TRANS64.TRYWAIT P0, [R7+URZ], R4 ;  /* 0x00000004070075a7 */ /* 0x001064000800017f */
[----:B-1----:R-:W-:Y:S05]  /*9d90*/  @!P0 NANOSLEEP.SYNCS 0x989680 ;  /* 0x009896800000895d */ /* 0x002fea0003900000 */
[----:B------:R-:W1:Y:S02]  /*9da0*/  @!P0 SYNCS.PHASECHK.TRANS64 P0, [R7+URZ], R4 ;  /* 0x00000004070085a7 */ /* 0x000e64000800007f */
[----:B-1----:R-:W-:Y:S05]  /*9db0*/  @!P0 BRA `(.L_x_193) ;  /* 0xfffffffc00f08947 */ /* 0x002fea000383ffff */
[----:B------:R-:W-:Y:S05]  /*9dc0*/  BRA `(.L_x_220) ;  /* 0xfffffff000ec7947 */ /* 0x000fea000383ffff */
.L_x_194:
[----:B0-----:R0:W1:Y:S02]  /*9dd0*/  SYNCS.PHASECHK.TRANS64.TRYWAIT P0, [R6+URZ], R5 ;  /* 0x00000005060075a7 */ /* 0x001064000800017f */
[----:B-1----:R-:W-:Y:S05]  /*9de0*/  @!P0 NANOSLEEP.SYNCS 0x989680 ;  /* 0x009896800000895d */ /* 0x002fea0003900000 */
[----:B------:R-:W1:Y:S02]  /*9df0*/  @!P0 SYNCS.PHASECHK.TRANS64 P0, [R6+URZ], R5 ;  /* 0x00000005060085a7 */ /* 0x000e64000800007f */
[----:B-1----:R-:W-:Y:S05]  /*9e00*/  @!P0 BRA `(.L_x_194) ;  /* 0xfffffffc00f08947 */ /* 0x002fea000383ffff */
[----:B------:R-:W-:Y:S05]  /*9e10*/  BRA `(.L_x_221) ;  /* 0xfffffff000fc7947 */ /* 0x000fea000383ffff */
.L_x_195:
[----:B0-----:R0:W1:Y:S02]  /*9e20*/  SYNCS.PHASECHK.TRANS64.TRYWAIT P0, [R9+URZ], R4 ;  /* 0x00000004090075a7 */ /* 0x001064000800017f */
[----:B-1----:R-:W-:Y:S05]  /*9e30*/  @!P0 NANOSLEEP.SYNCS 0x989680 ;  /* 0x009896800000895d */ /* 0x002fea0003900000 */
[----:B------:R-:W1:Y:S02]  /*9e40*/  @!P0 SYNCS.PHASECHK.TRANS64 P0, [R9+URZ], R4 ;  /* 0x00000004090085a7 */ /* 0x000e64000800007f */
[----:B-1----:R-:W-:Y:S05]  /*9e50*/  @!P0 BRA `(.L_x_195) ;  /* 0xfffffffc00f08947 */ /* 0x002fea000383ffff */
[----:B------:R-:W-:Y:S05]  /*9e60*/  BRA `(.L_x_222) ;  /* 0xfffffff4000c7947 */ /* 0x000fea000383ffff */
.L_x_196:
[----:B0-----:R0:W1:Y:S02]  /*9e70*/  SYNCS.PHASECHK.TRANS64.TRYWAIT P0, [R6+URZ], R5 ;  /* 0x00000005060075a7 */ /* 0x001064000800017f */
[----:B-1----:R-:W-:Y:S05]  /*9e80*/  @!P0 NANOSLEEP.SYNCS 0x989680 ;  /* 0x009896800000895d */ /* 0x002fea0003900000 */
[----:B------:R-:W1:Y:S02]  /*9e90*/  @!P0 SYNCS.PHASECHK.TRANS64 P0, [R6+URZ], R5 ;  /* 0x00000005060085a7 */ /* 0x000e64000800007f */
[----:B-1----:R-:W-:Y:S05]  /*9ea0*/  @!P0 BRA `(.L_x_196) ;  /* 0xfffffffc00f08947 */ /* 0x002fea000383ffff */
[----:B------:R-:W-:Y:S05]  /*9eb0*/  BRA `(.L_x_223) ;  /* 0xfffffff4001c7947 */ /* 0x000fea000383ffff */
.L_x_197:
[----:B0-----:R0:W1:Y:S02]  /*9ec0*/  SYNCS.PHASECHK.TRANS64.TRYWAIT P0, [R9+URZ], R4 ;  /* 0x00000004090075a7 */ /* 0x001064000800017f */
[----:B-1----:R-:W-:Y:S05]  /*9ed0*/  @!P0 NANOSLEEP.SYNCS 0x989680 ;  /* 0x009896800000895d */ /* 0x002fea0003900000 */
[----:B------:R-:W1:Y:S02]  /*9ee0*/  @!P0 SYNCS.PHASECHK.TRANS64 P0, [R9+URZ], R4 ;  /* 0x00000004090085a7 */ /* 0x000e64000800007f */
[----:B-1----:R-:W-:Y:S05]  /*9ef0*/  @!P0 BRA `(.L_x_197) ;  /* 0xfffffffc00f08947 */ /* 0x002fea000383ffff */
[----:B------:R-:W-:Y:S05]  /*9f00*/  BRA `(.L_x_224) ;  /* 0xfffffff4002c7947 */ /* 0x000fea000383ffff */
.L_x_198:
[----:B0-----:R0:W1:Y:S02]  /*9f10*/  SYNCS.PHASECHK.TRANS64.TRYWAIT P0, [R6+URZ], R5 ;  /* 0x00000005060075a7 */ /* 0x001064000800017f */
[----:B-1----:R-:W-:Y:S05]  /*9f20*/  @!P0 NANOSLEEP.SYNCS 0x989680 ;  /* 0x009896800000895d */ /* 0x002fea0003900000 */
[----:B------:R-:W1:Y:S02]  /*9f30*/  @!P0 SYNCS.PHASECHK.TRANS64 P0, [R6+URZ], R5 ;  /* 0x00000005060085a7 */ /* 0x000e64000800007f */
[----:B-1----:R-:W-:Y:S05]  /*9f40*/  @!P0 BRA `(.L_x_198) ;  /* 0xfffffffc00f08947 */ /* 0x002fea000383ffff */
[----:B------:R-:W-:Y:S05]  /*9f50*/  BRA `(.L_x_225) ;  /* 0xfffffff4003c7947 */ /* 0x000fea000383ffff */
.L_x_199:
[----:B0-----:R0:W1:Y:S02]  /*9f60*/  SYNCS.PHASECHK.TRANS64.TRYWAIT P0, [R9+URZ], R4 ;  /* 0x00000004090075a7 */ /* 0x001064000800017f */
[----:B-1----:R-:W-:Y:S05]  /*9f70*/  @!P0 NANOSLEEP.SYNCS 0x989680 ;  /* 0x009896800000895d */ /* 0x002fea0003900000 */
[----:B------:R-:W1:Y:S02]  /*9f80*/  @!P0 SYNCS.PHASECHK.TRANS64 P0, [R9+URZ], R4 ;  /* 0x00000004090085a7 */ /* 0x000e64000800007f */
[----:B-1----:R-:W-:Y:S05]  /*9f90*/  @!P0 BRA `(.L_x_199) ;  /* 0xfffffffc00f08947 */ /* 0x002fea000383ffff */
[----:B------:R-:W-:Y:S05]  /*9fa0*/  BRA `(.L_x_226) ;  /* 0xfffffff4004c7947 */ /* 0x000fea000383ffff */
.L_x_200:
[----:B0-----:R0:W1:Y:S02]  /*9fb0*/  SYNCS.PHASECHK.TRANS64.TRYWAIT P0, [R6+URZ], R5 ;  /* 0x00000005060075a7 */ /* 0x001064000800017f */
[----:B-1----:R-:W-:Y:S05]  /*9fc0*/  @!P0 NANOSLEEP.SYNCS 0x989680 ;  /* 0x009896800000895d */ /* 0x002fea0003900000 */
[----:B------:R-:W1:Y:S02]  /*9fd0*/  @!P0 SYNCS.PHASECHK.TRANS64 P0, [R6+URZ], R5 ;  /* 0x00000005060085a7 */ /* 0x000e64000800007f */
[----:B-1----:R-:W-:Y:S05]  /*9fe0*/  @!P0 BRA `(.L_x_200) ;  /* 0xfffffffc00f08947 */ /* 0x002fea000383ffff */
[----:B------:R-:W-:Y:S05]  /*9ff0*/  BRA `(.L_x_227) ;  /* 0xfffffff4005c7947 */ /* 0x000fea000383ffff */
.L_x_201:
[----:B0-----:R0:W1:Y:S02]  /*a000*/  SYNCS.PHASECHK.TRANS64.TRYWAIT P0, [R9+URZ], R4 ;  /* 0x00000004090075a7 */ /* 0x001064000800017f */
[----:B-1----:R-:W-:Y:S05]  /*a010*/  @!P0 NANOSLEEP.SYNCS 0x989680 ;  /* 0x009896800000895d */ /* 0x002fea0003900000 */
[----:B------:R-:W1:Y:S02]  /*a020*/  @!P0 SYNCS.PHASECHK.TRANS64 P0, [R9+URZ], R4 ;  /* 0x00000004090085a7 */ /* 0x000e64000800007f */
[----:B-1----:R-:W-:Y:S05]  /*a030*/  @!P0 BRA `(.L_x_201) ;  /* 0xfffffffc00f08947 */ /* 0x002fea000383ffff */
[----:B------:R-:W-:Y:S05]  /*a040*/  BRA `(.L_x_228) ;  /* 0xfffffff4006c7947 */ /* 0x000fea000383ffff */
.L_x_202:
[----:B0-----:R0:W1:Y:S02]  /*a050*/  SYNCS.PHASECHK.TRANS64.TRYWAIT P0, [R6+URZ], R5 ;  /* 0x00000005060075a7 */ /* 0x001064000800017f */
[----:B-1----:R-:W-:Y:S05]  /*a060*/  @!P0 NANOSLEEP.SYNCS 0x989680 ;  /* 0x009896800000895d */ /* 0x002fea0003900000 */
[----:B------:R-:W1:Y:S02]  /*a070*/  @!P0 SYNCS.PHASECHK.TRANS64 P0, [R6+URZ], R5 ;  /* 0x00000005060085a7 */ /* 0x000e64000800007f */
[----:B-1----:R-:W-:Y:S05]  /*a080*/  @!P0 BRA `(.L_x_202) ;  /* 0xfffffffc00f08947 */ /* 0x002fea000383ffff */
[----:B------:R-:W-:Y:S05]  /*a090*/  BRA `(.L_x_229) ;  /* 0xfffffff4007c7947 */ /* 0x000fea000383ffff */
.L_x_203:
[----:B0-----:R0:W1:Y:S02]  /*a0a0*/  SYNCS.PHASECHK.TRANS64.TRYWAIT P0, [R9+URZ], R4 ;  /* 0x00000004090075a7 */ /* 0x001064000800017f */
[----:B-1----:R-:W-:Y:S05]  /*a0b0*/  @!P0 NANOSLEEP.SYNCS 0x989680 ;  /* 0x009896800000895d */ /* 0x002fea0003900000 */
[----:B------:R-:W1:Y:S02]  /*a0c0*/  @!P0 SYNCS.PHASECHK.TRANS64 P0, [R9+URZ], R4 ;  /* 0x00000004090085a7 */ /* 0x000e64000800007f */
[----:B-1----:R-:W-:Y:S05]  /*a0d0*/  @!P0 BRA `(.L_x_203) ;  /* 0xfffffffc00f08947 */ /* 0x002fea000383ffff */
[----:B------:R-:W-:Y:S05]  /*a0e0*/  BRA `(.L_x_230) ;  /* 0xfffffff4008c7947 */ /* 0x000fea000383ffff */
.L_x_204:
[----:B0-----:R0:W1:Y:S02]  /*a0f0*/  SYNCS.PHASECHK.TRANS64.TRYWAIT P0, [R6+URZ], R5 ;  /* 0x00000005060075a7 */ /* 0x001064000800017f */
[----:B-1----:R-:W-:Y:S05]  /*a100*/  @!P0 NANOSLEEP.SYNCS 0x989680 ;  /* 0x009896800000895d */ /* 0x002fea0003900000 */
[----:B------:R-:W1:Y:S02]  /*a110*/  @!P0 SYNCS.PHASECHK.TRANS64 P0, [R6+URZ], R5 ;  /* 0x00000005060085a7 */ /* 0x000e64000800007f */
[----:B-1----:R-:W-:Y:S05]  /*a120*/  @!P0 BRA `(.L_x_204) ;  /* 0xfffffffc00f08947 */ /* 0x002fea000383ffff */
[----:B------:R-:W-:Y:S05]  /*a130*/  BRA `(.L_x_231) ;  /* 0xfffffff4009c7947 */ /* 0x000fea000383ffff */
.L_x_205:
[----:B0-----:R0:W1:Y:S02]  /*a140*/  SYNCS.PHASECHK.TRANS64.TRYWAIT P0, [R9+URZ], R4 ;  /* 0x00000004090075a7 */ /* 0x001064000800017f */
[----:B-1----:R-:W-:Y:S05]  /*a150*/  @!P0 NANOSLEEP.SYNCS 0x989680 ;  /* 0x009896800000895d */ /* 0x002fea0003900000 */
[----:B------:R-:W1:Y:S02]  /*a160*/  @!P0 SYNCS.PHASECHK.TRANS64 P0, [R9+URZ], R4 ;  /* 0x00000004090085a7 */ /* 0x000e64000800007f */
[----:B-1----:R-:W-:Y:S05]  /*a170*/  @!P0 BRA `(.L_x_205) ;  /* 0xfffffffc00f08947 */ /* 0x002fea000383ffff */
[----:B------:R-:W-:Y:S05]  /*a180*/  BRA `(.L_x_232) ;  /* 0xfffffff400ac7947 */ /* 0x000fea000383ffff */
.L_x_206:
[----:B0-----:R0:W1:Y:S02]  /*a190*/  SYNCS.PHASECHK.TRANS64.TRYWAIT P0, [R6+URZ], R5 ;  /* 0x00000005060075a7 */ /* 0x001064000800017f */
[----:B-1----:R-:W-:Y:S05]  /*a1a0*/  @!P0 NANOSLEEP.SYNCS 0x989680 ;  /* 0x009896800000895d */ /* 0x002fea0003900000 */
[----:B------:R-:W1:Y:S02]  /*a1b0*/  @!P0 SYNCS.PHASECHK.TRANS64 P0, [R6+URZ], R5 ;  /* 0x00000005060085a7 */ /* 0x000e64000800007f */
[----:B-1----:R-:W-:Y:S05]  /*a1c0*/  @!P0 BRA `(.L_x_206) ;  /* 0xfffffffc00f08947 */ /* 0x002fea000383ffff */
[----:B------:R-:W-:Y:S05]  /*a1d0*/  BRA `(.L_x_233) ;  /* 0xfffffff400bc7947 */ /* 0x000fea000383ffff */
.L_x_207:
[----:B0-----:R0:W1:Y:S02]  /*a1e0*/  SYNCS.PHASECHK.TRANS64.TRYWAIT P0, [R9+URZ], R4 ;  /* 0x00000004090075a7 */ /* 0x001064000800017f */
[----:B-1----:R-:W-:Y:S05]  /*a1f0*/  @!P0 NANOSLEEP.SYNCS 0x989680 ;  /* 0x009896800000895d */ /* 0x002fea0003900000 */
[----:B------:R-:W1:Y:S02]  /*a200*/  @!P0 SYNCS.PHASECHK.TRANS64 P0, [R9+URZ], R4 ;  /* 0x00000004090085a7 */ /* 0x000e64000800007f */
[----:B-1----:R-:W-:Y:S05]  /*a210*/  @!P0 BRA `(.L_x_207) ;  /* 0xfffffffc00f08947 */ /* 0x002fea000383ffff */
[----:B------:R-:W-:Y:S05]  /*a220*/  BRA `(.L_x_234) ;  /* 0xfffffff400cc7947 */ /* 0x000fea000383ffff */
.L_x_208:
[----:B0-----:R0:W1:Y:S02]  /*a230*/  SYNCS.PHASECHK.TRANS64.TRYWAIT P0, [R6+URZ], R5 ;  /* 0x00000005060075a7 */ /* 0x001064000800017f */
[----:B-1----:R-:W-:Y:S05]  /*a240*/  @!P0 NANOSLEEP.SYNCS 0x989680 ;  /* 0x009896800000895d */ /* 0x002fea0003900000 */
[----:B------:R-:W1:Y:S02]  /*a250*/  @!P0 SYNCS.PHASECHK.TRANS64 P0, [R6+URZ], R5 ;  /* 0x00000005060085a7 */ /* 0x000e64000800007f */
[----:B-1----:R-:W-:Y:S05]  /*a260*/  @!P0 BRA `(.L_x_208) ;  /* 0xfffffffc00f08947 */ /* 0x002fea000383ffff */
[----:B------:R-:W-:Y:S05]  /*a270*/  BRA `(.L_x_235) ;  /* 0xfffffff400d47947 */ /* 0x000fea000383ffff */
.L_x_236:
[----:B------:R-:W-:-:S00]  /*a280*/  BRA `(.L_x_236) ;  /* 0xfffffffc00fc7947 */ /* 0x000fc0000383ffff */
[----:B------:R-:W-:-:S00]  /*a290*/  NOP ;  /* 0x0000000000007918 */ /* 0x000fc00000000000 */
        /* <DEDUP_REMOVED lines=14> */
.L_x_237:


//--------------------- .nv.shared._ZN7cutlass13device_kernelINS_4gemm6kernel13GemmUniversalIN4cute5tupleIJiiiiEEENS1_10collective13CollectiveMmaINS1_37MainloopSm90TmaGmmaWarpSpecializedFP8ILi18ENS5_IJNS4_1CILi1EEENSA_ILi8EEESB_EEENS1_32KernelTmaWarpSpecializedPingpongEEENS5_IJNSA_ILi64EEENSA_ILi128EEESG_EEENS_12float_e4m3_tENS5_IJlSB_lEEESJ_SK_NS4_8TiledMMAINS4_8MMA_AtomIJNS4_4SM904GMMA31MMA_64x128x32_F32E4M3E4M3_SS_TNILNSO_7ScaleInE1ELSQ_1EEEEEENS4_6LayoutINS5_IJSB_SB_SB_EEENS5_IJNSA_ILi0EEESV_SV_EEEEENS5_IJNS4_10UnderscoreESY_SY_EEEEENS4_23SM90_TMA_LOAD_MULTICASTENS4_14ComposedLayoutINS4_7SwizzleILi2ELi4ELi3EEENS4_18smem_ptr_flag_bitsILi8EEENST_INS5_IJSC_SG_EEENS5_IJSG_SB_EEEEEEEvNS4_8identityENS4_13SM90_TMA_LOADES1A_vS1B_EENS_8epilogue10collective6detail29Sm90TmaWarpSpecializedAdapterINS1F_15DefaultEpilogueISJ_SK_SK_NS1E_6thread17LinearCombinationISJ_Li1EffLNS1J_9ScaleType4KindE0ELNS_15FloatRoundStyleE2ESJ_EENS1_15EpilogueDefaultEEEEEvvEEEEvNT_6ParamsE --------------------------
	.section	.nv.shared._ZN7cutlass13device_kernelINS_4gemm6kernel13GemmUniversalIN4cute5tupleIJiiiiEEENS1_10collective13CollectiveMmaINS1_37MainloopSm90TmaGmmaWarpSpecializedFP8ILi18ENS5_IJNS4_1CILi1EEENSA_ILi8EEESB_EEENS1_32KernelTmaWarpSpecializedPingpongEEENS5_IJNSA_ILi64EEENSA_ILi128EEESG_EEENS_12float_e4m3_tENS5_IJlSB_lEEESJ_SK_NS4_8TiledMMAINS4_8MMA_AtomIJNS4_4SM904GMMA31MMA_64x128x32_F32E4M3E4M3_SS_TNILNSO_7ScaleInE1ELSQ_1EEEEEENS4_6LayoutINS5_IJSB_SB_SB_EEENS5_IJNSA_ILi0EEESV_SV_EEEEENS5_IJNS4_10UnderscoreESY_SY_EEEEENS4_23SM90_TMA_LOAD_MULTICASTENS4_14ComposedLayoutINS4_7SwizzleILi2ELi4ELi3EEENS4_18smem_ptr_flag_bitsILi8EEENST_INS5_IJSC_SG_EEENS5_IJSG_SB_EEEEEEEvNS4_8identityENS4_13SM90_TMA_LOADES1A_vS1B_EENS_8epilogue10collective6detail29Sm90TmaWarpSpecializedAdapterINS1F_15DefaultEpilogueISJ_SK_SK_NS1E_6thread17LinearCombinationISJ_Li1EffLNS1J_9ScaleType4KindE0ELNS_15FloatRoundStyleE2ESJ_EENS1_15EpilogueDefaultEEEEEvvEEEEvNT_6ParamsE,"aw",@nobits
	.sectionflags	@""
	.align	16
	.zero		1024


//--------------------- .nv.shared.reserved.0     --------------------------
	.section	.nv.shared.reserved.0,"aw",@nobits
	.weak		__nv_reservedSMEM_offset_0_alias
	.size		__nv_reservedSMEM_offset_0_alias, 0, 0
	.other		__nv_reservedSMEM_offset_0_alias,@"STO_CUDA_RESERVED_SHARED STV_DEFAULT"
__nv_reservedSMEM_offset_0_alias:
	.zero		0


//--------------------- .nv.global                --------------------------
	.section	.nv.global,"aw",@nobits
.nv.global:
	.type		_ZN40_INTERNAL_5a352b03_4_k_cu_4bda3cf8_265134cute1_E,@object
	.size		_ZN40_INTERNAL_5a352b03_4_k_cu_4bda3cf8_265134cute1_E,(_ZN40_INTERNAL_5a352b03_4_k_cu_4bda3cf8_265134cuda3std3__45__cpo6cbeginE - _ZN40_INTERNAL_5a352b03_4_k_cu_4bda3cf8_265134cute1_E)
_ZN40_INTERNAL_5a352b03_4_k_cu_4bda3cf8_265134cute1_E:
	.zero		1
	.type		_ZN40_INTERNAL_5a352b03_4_k_cu_4bda3cf8_265134cuda3std3__45__cpo6cbeginE,@object
	.size		_ZN40_INTERNAL_5a352b03_4_k_cu_4bda3cf8_265134cuda3std3__45__cpo6cbeginE,(_ZN40_INTERNAL_5a352b03_4_k_cu_4bda3cf8_265134cuda3std3__48in_placeE - _ZN40_INTERNAL_5a352b03_4_k_cu_4bda3cf8_265134cuda3std3__45__cpo6cbeginE)
_ZN40_INTERNAL_5a352b03_4_k_cu_4bda3cf8_265134cuda3std3__45__cpo6cbeginE:
	.zero		1
	.type		_ZN40_INTERNAL_5a352b03_4_k_cu_4bda3cf8_265134cuda3std3__48in_placeE,@object
	.size		_ZN40_INTERNAL_5a352b03_4_k_cu_4bda3cf8_265134cuda3std3__48in_placeE,(_ZN40_INTERNAL_5a352b03_4_k_cu_4bda3cf8_265134cuda3std6ranges3__45__cpo9iter_moveE - _ZN40_INTERNAL_5a352b03_4_k_cu_4bda3cf8_265134cuda3std3__48in_placeE)
_ZN40_INTERNAL_5a352b03_4_k_cu_4bda3cf8_265134cuda3std3__48in_placeE:
	.zero		1
	.type		_ZN40_INTERNAL_5a352b03_4_k_cu_4bda3cf8_265134cuda3std6ranges3__45__cpo9iter_moveE,@object
	.size		_ZN40_INTERNAL_5a352b03_4_k_cu_4bda3cf8_265134cuda3std6ranges3__45__cpo9iter_moveE,(_ZN40_INTERNAL_5a352b03_4_k_cu_4bda3cf8_265134cuda3std3__45__cpo5beginE - _ZN40_INTERNAL_5a352b03_4_k_cu_4bda3cf8_265134cuda3std6ranges3__45__cpo9iter_moveE)
_ZN40_INTERNAL_5a352b03_4_k_cu_4bda3cf8_265134cuda3std6ranges3__45__cpo9iter_moveE:
	.zero		1
	.type		_ZN40_INTERNAL_5a352b03_4_k_cu_4bda3cf8_265134cuda3std3__45__cpo5beginE,@object
	.size		_ZN40_INTERNAL_5a352b03_4_k_cu_4bda3cf8_265134cuda3std3__45__cpo5beginE,(_ZN40_INTERNAL_5a352b03_4_k_cu_4bda3cf8_265134cuda3std3__442_GLOBAL__N__5a352b03_4_k_cu_4bda3cf8_265136ignoreE - _ZN40_INTERNAL_5a352b03_4_k_cu_4bda3cf8_265134cuda3std3__45__cpo5beginE)
_ZN40_INTERNAL_5a352b03_4_k_cu_4bda3cf8_265134cuda3std3__45__cpo5beginE:
	.zero		1
	.type		_ZN40_INTERNAL_5a352b03_4_k_cu_4bda3cf8_265134cuda3std3__442_GLOBAL__N__5a352b03_4_k_cu_4bda3cf8_265136ignoreE,@object
	.size		_ZN40_INTERNAL_5a352b03_4_k_cu_4bda3cf8_265134cuda3std3__442_GLOBAL__N__5a352b03_4_k_cu_4bda3cf8_265136ignoreE,(_ZN40_INTERNAL_5a352b03_4_k_cu_4bda3cf8_265134cute7productE - _ZN40_INTERNAL_5a352b03_4_k_cu_4bda3cf8_265134cuda3std3__442_GLOBAL__N__5a352b03_4_k_cu_4bda3cf8_265136ignoreE)
_ZN40_INTERNAL_5a352b03_4_k_cu_4bda3cf8_265134cuda3std3__442_GLOBAL__N__5a352b03_4_k_cu_4bda3cf8_265136ignoreE:
	.zero		1
	.type		_ZN40_INTERNAL_5a352b03_4_k_cu_4bda3cf8_265134cute7productE,@object
	.size		_ZN40_INTERNAL_5a352b03_4_k_cu_4bda3cf8_265134cute7productE,(_ZN40_INTERNAL_5a352b03_4_k_cu_4bda3cf8_265134cuda3std3__45__cpo3endE - _ZN40_INTERNAL_5a352b03_4_k_cu_4bda3cf8_265134cute7productE)
_ZN40_INTERNAL_5a352b03_4_k_cu_4bda3cf8_265134cute7productE:
	.zero		1
	.type		_ZN40_INTERNAL_5a352b03_4_k_cu_4bda3cf8_265134cuda3std3__45__cpo3endE,@object
	.size		_ZN40_INTERNAL_5a352b03_4_k_cu_4bda3cf8_265134cuda3std3__45__cpo3endE,(_ZN40_INTERNAL_5a352b03_4_k_cu_4bda3cf8_265134cuda3std3__419piecewise_constructE - _ZN40_INTERNAL_5a352b03_4_k_cu_4bda3cf8_265134cuda3std3__45__cpo3endE)
_ZN40_INTERNAL_5a352b03_4_k_cu_4bda3cf8_265134cuda3std3__45__cpo3endE:
	.zero		1
	.type		_ZN40_INTERNAL_5a352b03_4_k_cu_4bda3cf8_265134cuda3std3__419piecewise_constructE,@object
	.size		_ZN40_INTERNAL_5a352b03_4_k_cu_4bda3cf8_265134cuda3std3__419piecewise_constructE,(_ZN40_INTERNAL_5a352b03_4_k_cu_4bda3cf8_265134cuda3std3__45__cpo4cendE - _ZN40_INTERNAL_5a352b03_4_k_cu_4bda3cf8_265134cuda3std3__419piecewise_constructE)
_ZN40_INTERNAL_5a352b03_4_k_cu_4bda3cf8_265134cuda3std3__419piecewise_constructE:
	.zero		1
	.type		_ZN40_INTERNAL_5a352b03_4_k_cu_4bda3cf8_265134cuda3std3__45__cpo4cendE,@object
	.size		_ZN40_INTERNAL_5a352b03_4_k_cu_4bda3cf8_265134cuda3std3__45__cpo4cendE,(_ZN40_INTERNAL_5a352b03_4_k_cu_4bda3cf8_265134cuda3std6ranges3__45__cpo4swapE - _ZN40_INTERNAL_5a352b03_4_k_cu_4bda3cf8_265134cuda3std3__45__cpo4cendE)
_ZN40_INTERNAL_5a352b03_4_k_cu_4bda3cf8_265134cuda3std3__45__cpo4cendE:
	.zero		1
	.type		_ZN40_INTERNAL_5a352b03_4_k_cu_4bda3cf8_265134cuda3std6ranges3__45__cpo4swapE,@object
	.size		_ZN40_INTERNAL_5a352b03_4_k_cu_4bda3cf8_265134cuda3std6ranges3__45__cpo4swapE,(.L_7 - _ZN40_INTERNAL_5a352b03_4_k_cu_4bda3cf8_265134cuda3std6ranges3__45__cpo4swapE)
_ZN40_INTERNAL_5a352b03_4_k_cu_4bda3cf8_265134cuda3std6ranges3__45__cpo4swapE:
	.zero		1
.L_7:


//--------------------- .nv.constant0._ZN7cutlass13device_kernelINS_4gemm6kernel13GemmUniversalIN4cute5tupleIJiiiiEEENS1_10collective13CollectiveMmaINS1_37MainloopSm90TmaGmmaWarpSpecializedFP8ILi18ENS5_IJNS4_1CILi1EEENSA_ILi8EEESB_EEENS1_32KernelTmaWarpSpecializedPingpongEEENS5_IJNSA_ILi64EEENSA_ILi128EEESG_EEENS_12float_e4m3_tENS5_IJlSB_lEEESJ_SK_NS4_8TiledMMAINS4_8MMA_AtomIJNS4_4SM904GMMA31MMA_64x128x32_F32E4M3E4M3_SS_TNILNSO_7ScaleInE1ELSQ_1EEEEEENS4_6LayoutINS5_IJSB_SB_SB_EEENS5_IJNSA_ILi0EEESV_SV_EEEEENS5_IJNS4_10UnderscoreESY_SY_EEEEENS4_23SM90_TMA_LOAD_MULTICASTENS4_14ComposedLayoutINS4_7SwizzleILi2ELi4ELi3EEENS4_18smem_ptr_flag_bitsILi8EEENST_INS5_IJSC_SG_EEENS5_IJSG_SB_EEEEEEEvNS4_8identityENS4_13SM90_TMA_LOADES1A_vS1B_EENS_8epilogue10collective6detail29Sm90TmaWarpSpecializedAdapterINS1F_15DefaultEpilogueISJ_SK_SK_NS1E_6thread17LinearCombinationISJ_Li1EffLNS1J_9ScaleType4KindE0ELNS_15FloatRoundStyleE2ESJ_EENS1_15EpilogueDefaultEEEEEvvEEEEvNT_6ParamsE --------------------------
	.section	.nv.constant0._ZN7cutlass13device_kernelINS_4gemm6kernel13GemmUniversalIN4cute5tupleIJiiiiEEENS1_10collective13CollectiveMmaINS1_37MainloopSm90TmaGmmaWarpSpecializedFP8ILi18ENS5_IJNS4_1CILi1EEENSA_ILi8EEESB_EEENS1_32KernelTmaWarpSpecializedPingpongEEENS5_IJNSA_ILi64EEENSA_ILi128EEESG_EEENS_12float_e4m3_tENS5_IJlSB_lEEESJ_SK_NS4_8TiledMMAINS4_8MMA_AtomIJNS4_4SM904GMMA31MMA_64x128x32_F32E4M3E4M3_SS_TNILNSO_7ScaleInE1ELSQ_1EEEEEENS4_6LayoutINS5_IJSB_SB_SB_EEENS5_IJNSA_ILi0EEESV_SV_EEEEENS5_IJNS4_10UnderscoreESY_SY_EEEEENS4_23SM90_TMA_LOAD_MULTICASTENS4_14ComposedLayoutINS4_7SwizzleILi2ELi4ELi3EEENS4_18smem_ptr_flag_bitsILi8EEENST_INS5_IJSC_SG_EEENS5_IJSG_SB_EEEEEEEvNS4_8identityENS4_13SM90_TMA_LOADES1A_vS1B_EENS_8epilogue10collective6detail29Sm90TmaWarpSpecializedAdapterINS1F_15DefaultEpilogueISJ_SK_SK_NS1E_6thread17LinearCombinationISJ_Li1EffLNS1J_9ScaleType4KindE0ELNS_15FloatRoundStyleE2ESJ_EENS1_15EpilogueDefaultEEEEEvvEEEEvNT_6ParamsE,"a",@progbits
	.sectionflags	@""
	.align	4
.nv.constant0._ZN7cutlass13device_kernelINS_4gemm6kernel13GemmUniversalIN4cute5tupleIJiiiiEEENS1_10collective13CollectiveMmaINS1_37MainloopSm90TmaGmmaWarpSpecializedFP8ILi18ENS5_IJNS4_1CILi1EEENSA_ILi8EEESB_EEENS1_32KernelTmaWarpSpecializedPingpongEEENS5_IJNSA_ILi64EEENSA_ILi128EEESG_EEENS_12float_e4m3_tENS5_IJlSB_lEEESJ_SK_NS4_8TiledMMAINS4_8MMA_AtomIJNS4_4SM904GMMA31MMA_64x128x32_F32E4M3E4M3_SS_TNILNSO_7ScaleInE1ELSQ_1EEEEEENS4_6LayoutINS5_IJSB_SB_SB_EEENS5_IJNSA_ILi0EEESV_SV_EEEEENS5_IJNS4_10UnderscoreESY_SY_EEEEENS4_23SM90_TMA_LOAD_MULTICASTENS4_14ComposedLayoutINS4_7SwizzleILi2ELi4ELi3EEENS4_18smem_ptr_flag_bitsILi8EEENST_INS5_IJSC_SG_EEENS5_IJSG_SB_EEEEEEEvNS4_8identityENS4_13SM90_TMA_LOADES1A_vS1B_EENS_8epilogue10collective6detail29Sm90TmaWarpSpecializedAdapterINS1F_15DefaultEpilogueISJ_SK_SK_NS1E_6thread17LinearCombinationISJ_Li1EffLNS1J_9ScaleType4KindE0ELNS_15FloatRoundStyleE2ESJ_EENS1_15EpilogueDefaultEEEEEvvEEEEvNT_6ParamsE:
	.zero		1664


//--------------------- SYMBOLS --------------------------

	.type		.nv.reservedSmem.offset0,@object
	.size		.nv.reservedSmem.offset0,0x4
